def gluon_mma(
    a_ptr,
    b_ptr,
    c_ptr,
    M: gl.constexpr,
    N: gl.constexpr,
    K: gl.constexpr,
    BLK_A: gl.constexpr,
    BLK_B: gl.constexpr,
    SHARED_A: gl.constexpr,
    SHARED_B: gl.constexpr,
    ACC_LAYOUT: gl.constexpr,
    TMEM_LAYOUT: gl.constexpr,
    USE_TCGEN05: gl.constexpr,
    IS_ASYNC: gl.constexpr,
):
    offs_m = gl.arange(0, M, layout=gl.SliceLayout(1, BLK_A))
    offs_ka = gl.arange(0, K, layout=gl.SliceLayout(0, BLK_A))
    offs_kb = gl.arange(0, K, layout=gl.SliceLayout(1, BLK_B))
    offs_n = gl.arange(0, N, layout=gl.SliceLayout(0, BLK_B))
    a = gl.load(a_ptr + offs_m[:, None] * K + offs_ka[None, :])
    b = gl.load(b_ptr + offs_kb[:, None] * N + offs_n[None, :])
    a_smem = gl.allocate_shared_memory(a.dtype, [M, K], SHARED_A, a)
    b_smem = gl.allocate_shared_memory(b.dtype, [K, N], SHARED_B, b)

    if USE_TCGEN05:
        fence_async_shared()
        bar = gl.allocate_shared_memory(gl.int64, [1], mbarrier.MBarrierLayout())
        mbarrier.init(bar, count=1)
        acc_tmem = allocate_tensor_memory(gl.float32, [M, N], TMEM_LAYOUT)
        tcgen05_mma(a_smem, b_smem, acc_tmem, use_acc=False)
        tcgen05_commit(bar)
        mbarrier.wait(bar, phase=0)
        mbarrier.invalidate(bar)
        acc = acc_tmem.load(ACC_LAYOUT)
    else:
        acc = gl.zeros([M, N], dtype=gl.float32, layout=ACC_LAYOUT)
        acc = hopper.warpgroup_mma(a_smem, b_smem, acc, is_async=IS_ASYNC)
        if IS_ASYNC:
            acc = hopper.warpgroup_mma_wait(num_outstanding=0, deps=[acc])

    out_layout: gl.constexpr = gl.BlockedLayout(
        [1, 1], [1, 32], [gl.num_warps(), 1], [1, 0]
    )
    acc = gl.convert_layout(acc, out_layout)
    offs_cm = gl.arange(0, M, layout=gl.SliceLayout(1, out_layout))
    offs_cn = gl.arange(0, N, layout=gl.SliceLayout(0, out_layout))
    gl.store(c_ptr + offs_cm[:, None] * N + offs_cn[None, :], acc)

# config = {"BLOCK_K": 16, "BLOCK_M": 128, "BLOCK_N": 128, "arch": "sm_100", "dtype": "bf16", "is_async": 1, "num_warps": 8}
# arch = sm_100


// ===== COMPILED SASS (sm_100a) =====

	.target	sm_100a

	.elftype	@"ET_EXEC"


//--------------------- .note.nv.tkinfo           --------------------------
	.section	.note.nv.tkinfo,"",@"SHT_NOTE"
	.sectionflags	@"SHF_NOTE_NV_TKINFO"
	.tkinfo
        /*0018*/ 	.word	0x00000081
        /*0030*/ 	.string	""
        /*0030*/ 	.string	"ptxas-blackwell"
        /*0030*/ 	.string	"Cuda compilation tools, release 12.9, V12.9.86"
        /*0030*/ 	.string	"Build cuda_12.9.r12.9/compiler.36037853_0"
        /*0030*/ 	.string	"-v  -suppress-debug-info  -lineinfo  -arch sm_100a "



//--------------------- .note.nv.cuver            --------------------------
	.section	.note.nv.cuver,"",@"SHT_NOTE"
	.sectionflags	@"SHF_NOTE_NV_CUVER"
        /*0018*/ 	.short	0x0001
        /*001a*/ 	.short	0x0064
        /*001c*/ 	.short	0x0001
        /*001e*/ 	.short	0x0000
        /*0020*/ 	.short	0x0001
        /*0022*/ 	.short	0x0000


//--------------------- .nv.info                  --------------------------
	.section	.nv.info,"",@"SHT_CUDA_INFO"
	.align	4


	//----- nvinfo : EIATTR_REGCOUNT
	.align		4
        /*0000*/ 	.byte	0x04, 0x2f
        /*0002*/ 	.short	(.L_4 - .L_3)
	.align		4
.L_3:
        /*0004*/ 	.word	index@(gluon_mma)
        /*0008*/ 	.word	0x0000006a


	//----- nvinfo : EIATTR_FRAME_SIZE
	.align		4
.L_4:
        /*000c*/ 	.byte	0x04, 0x11
        /*000e*/ 	.short	(.L_6 - .L_5)
	.align		4
.L_5:
        /*0010*/ 	.word	index@($__internal_2_$__cuda_sm10x_tcgen05_guardrail_trap_unallocated_columns_being_dealloced)
        /*0014*/ 	.word	0x00000000


	//----- nvinfo : EIATTR_FRAME_SIZE
	.align		4
.L_6:
        /*0018*/ 	.byte	0x04, 0x11
        /*001a*/ 	.short	(.L_8 - .L_7)
	.align		4
.L_7:
        /*001c*/ 	.word	index@($__internal_1_$__cuda_sm10x_tcgen05_guardrail_trap_phase_invalid_during_alloc)
        /*0020*/ 	.word	0x00000000


	//----- nvinfo : EIATTR_FRAME_SIZE
	.align		4
.L_8:
        /*0024*/ 	.byte	0x04, 0x11
        /*0026*/ 	.short	(.L_10 - .L_9)
	.align		4
.L_9:
        /*0028*/ 	.word	index@($__internal_0_$__cuda_sm10x_tcgen05_guardrail_trap_col_being_dealloced_not_returned_by_alloc)
        /*002c*/ 	.word	0x00000000


	//----- nvinfo : EIATTR_FRAME_SIZE
	.align		4
.L_10:
        /*0030*/ 	.byte	0x04, 0x11
        /*0032*/ 	.short	(.L_12 - .L_11)
	.align		4
.L_11:
        /*0034*/ 	.word	index@(gluon_mma)
        /*0038*/ 	.word	0x00000000


	//----- nvinfo : EIATTR_MIN_STACK_SIZE
	.align		4
.L_12:
        /*003c*/ 	.byte	0x04, 0x12
        /*003e*/ 	.short	(.L_14 - .L_13)
	.align		4
.L_13:
        /*0040*/ 	.word	index@(gluon_mma)
        /*0044*/ 	.word	0x00000000
.L_14:


//--------------------- .nv.info.gluon_mma        --------------------------
	.section	.nv.info.gluon_mma,"",@"SHT_CUDA_INFO"
	.sectionflags	@""
	.align	4


	//----- nvinfo : EIATTR_CUDA_API_VERSION
	.align		4
        /*0000*/ 	.byte	0x04, 0x37
        /*0002*/ 	.short	(.L_16 - .L_15)
.L_15:
        /*0004*/ 	.word	0x00000081


	//----- nvinfo : EIATTR_KPARAM_INFO
	.align		4
.L_16:
        /*0008*/ 	.byte	0x04, 0x17
        /*000a*/ 	.short	(.L_18 - .L_17)
.L_17:
        /*000c*/ 	.word	0x00000000
        /*0010*/ 	.short	0x0004
        /*0012*/ 	.short	0x0020
        /*0014*/ 	.byte	0x00, 0xf4, 0x21, 0x00


	//----- nvinfo : EIATTR_KPARAM_INFO
	.align		4
.L_18:
        /*0018*/ 	.byte	0x04, 0x17
        /*001a*/ 	.short	(.L_20 - .L_19)
.L_19:
        /*001c*/ 	.word	0x00000000
        /*0020*/ 	.short	0x0003
        /*0022*/ 	.short	0x0018
        /*0024*/ 	.byte	0x00, 0xf4, 0x21, 0x00


	//----- nvinfo : EIATTR_KPARAM_INFO
	.align		4
.L_20:
        /*0028*/ 	.byte	0x04, 0x17
        /*002a*/ 	.short	(.L_22 - .L_21)
.L_21:
        /*002c*/ 	.word	0x00000000
        /*0030*/ 	.short	0x0002
        /*0032*/ 	.short	0x0010
        /*0034*/ 	.byte	0x00, 0xf4, 0x21, 0x00


	//----- nvinfo : EIATTR_KPARAM_INFO
	.align		4
.L_22:
        /*0038*/ 	.byte	0x04, 0x17
        /*003a*/ 	.short	(.L_24 - .L_23)
.L_23:
        /*003c*/ 	.word	0x00000000
        /*0040*/ 	.short	0x0001
        /*0042*/ 	.short	0x0008
        /*0044*/ 	.byte	0x00, 0xf4, 0x21, 0x00


	//----- nvinfo : EIATTR_KPARAM_INFO
	.align		4
.L_24:
        /*0048*/ 	.byte	0x04, 0x17
        /*004a*/ 	.short	(.L_26 - .L_25)
.L_25:
        /*004c*/ 	.word	0x00000000
        /*0050*/ 	.short	0x0000
        /*0052*/ 	.short	0x0000
        /*0054*/ 	.byte	0x00, 0xf4, 0x21, 0x00


	//----- nvinfo : EIATTR_AT_ENTRY_FRAGMENTS
	.align		4
.L_26:
        /*0058*/ 	.byte	0x04, 0x4f
        /*005a*/ 	.short	(.L_28 - .L_27)


	//   ....[0]....
.L_27:
        /*005c*/ 	.word	0x00000004


	//----- nvinfo : EIATTR_RESERVED_SMEM_USED
	.align		4
.L_28:
        /*0060*/ 	.byte	0x01, 0x41
	.zero		2


	//----- nvinfo : EIATTR_SPARSE_MMA_MASK
	.align		4
        /*0064*/ 	.byte	0x03, 0x50
        /*0066*/ 	.short	0x0000


	//----- nvinfo : EIATTR_TCGEN05_1CTA_USED
	.align		4
        /*0068*/ 	.byte	0x01, 0x51
	.zero		2


	//----- nvinfo : EIATTR_MAXREG_COUNT
	.align		4
        /*006c*/ 	.byte	0x03, 0x1b
        /*006e*/ 	.short	0x00ff


	//----- nvinfo : EIATTR_NUM_BARRIERS
	.align		4
        /*0070*/ 	.byte	0x02, 0x4c
        /*0072*/ 	.byte	0x01
	.zero		1


	//----- nvinfo : EIATTR_INT_WARP_WIDE_INSTR_OFFSETS
	.align		4
        /*0074*/ 	.byte	0x04, 0x31
        /*0076*/ 	.short	(.L_30 - .L_29)


	//   ....[0]....
.L_29:
        /*0078*/ 	.word	0x00000c60


	//   ....[1]....
        /*007c*/ 	.word	0x00000c70


	//   ....[2]....
        /*0080*/ 	.word	0x00000f80


	//   ....[3]....
        /*0084*/ 	.word	0x00000f90


	//   ....[4]....
        /*0088*/ 	.word	0x00001e80


	//   ....[5]....
        /*008c*/ 	.word	0x00001ed0


	//----- nvinfo : EIATTR_COOP_GROUP_MASK_REGIDS
	.align		4
.L_30:
        /*0090*/ 	.byte	0x04, 0x29
        /*0092*/ 	.short	(.L_32 - .L_31)


	//   ....[0]....
.L_31:
        /*0094*/ 	.word	0xffffffff


	//   ....[1]....
        /*0098*/ 	.word	0xffffffff


	//   ....[2]....
        /*009c*/ 	.word	0xffffffff


	//   ....[3]....
        /*00a0*/ 	.word	0xffffffff


	//----- nvinfo : EIATTR_COOP_GROUP_INSTR_OFFSETS
	.align		4
.L_32:
        /*00a4*/ 	.byte	0x04, 0x28
        /*00a6*/ 	.short	(.L_34 - .L_33)


	//   ....[0]....
.L_33:
        /*00a8*/ 	.word	0x00000050


	//   ....[1]....
        /*00ac*/ 	.word	0x00000310


	//   ....[2]....
        /*00b0*/ 	.word	0x00001d10


	//   ....[3]....
        /*00b4*/ 	.word	0x00001f80


	//----- nvinfo : EIATTR_VRC_CTA_INIT_COUNT
	.align		4
.L_34:
        /*00b8*/ 	.byte	0x02, 0x4a
        /*00ba*/ 	.byte	0x80
	.zero		1


	//----- nvinfo : EIATTR_MBARRIER_INSTR_OFFSETS
	.align		4
        /*00bc*/ 	.byte	0x04, 0x39
        /*00be*/ 	.short	(.L_36 - .L_35)


	//   ....[0]....
.L_35:
        /*00c0*/ 	.word	0x00000e50
        /*00c4*/ 	.word	0x000000ff
        /*00c8*/ 	.word	0x00002000
        /*00cc*/ 	.short	0x0100
        /*00ce*/ 	.byte	0x0a
	.zero		1


	//   ....[1]....
        /*00d0*/ 	.word	0x00001020
        /*00d4*/ 	.word	0x000000ff
        /*00d8*/ 	.word	0x00002000
        /*00dc*/ 	.short	0x010a
        /*00de*/ 	.byte	0x0a
	.zero		1


	//   ....[2]....
        /*00e0*/ 	.word	0x00001150
        /*00e4*/ 	.word	0x000000ff
        /*00e8*/ 	.word	0x00002000
        /*00ec*/ 	.short	0x0108
        /*00ee*/ 	.byte	0x0a
	.zero		1


	//   ....[3]....
        /*00f0*/ 	.word	0x00001fa0
        /*00f4*/ 	.word	0x000000ff
        /*00f8*/ 	.word	0x00002000
        /*00fc*/ 	.short	0x010a
        /*00fe*/ 	.byte	0x0a
	.zero		1


	//----- nvinfo : EIATTR_NUM_MBARRIERS
	.align		4
.L_36:
        /*0100*/ 	.byte	0x03, 0x38
        /*0102*/ 	.short	0x0001


	//----- nvinfo : EIATTR_EXIT_INSTR_OFFSETS
	.align		4
        /*0104*/ 	.byte	0x04, 0x1c
        /*0106*/ 	.short	(.L_38 - .L_37)


	//   ....[0]....
.L_37:
        /*0108*/ 	.word	0x00001f90


	//----- nvinfo : EIATTR_REQNTID
	.align		4
.L_38:
        /*010c*/ 	.byte	0x04, 0x10
        /*010e*/ 	.short	(.L_40 - .L_39)
.L_39:
        /*0110*/ 	.word	0x00000100
        /*0114*/ 	.word	0x00000001
        /*0118*/ 	.word	0x00000001


	//----- nvinfo : EIATTR_CRS_STACK_SIZE
	.align		4
.L_40:
        /*011c*/ 	.byte	0x04, 0x1e
        /*011e*/ 	.short	(.L_42 - .L_41)
.L_41:
        /*0120*/ 	.word	0x00000000


	//----- nvinfo : EIATTR_CBANK_PARAM_SIZE
	.align		4
.L_42:
        /*0124*/ 	.byte	0x03, 0x19
        /*0126*/ 	.short	0x0028


	//----- nvinfo : EIATTR_PARAM_CBANK
	.align		4
        /*0128*/ 	.byte	0x04, 0x0a
        /*012a*/ 	.short	(.L_44 - .L_43)
	.align		4
.L_43:
        /*012c*/ 	.word	index@(.nv.constant0.gluon_mma)
        /*0130*/ 	.short	0x0380
        /*0132*/ 	.short	0x0028


	//----- nvinfo : EIATTR_SW_WAR
	.align		4
.L_44:
        /*0134*/ 	.byte	0x04, 0x36
        /*0136*/ 	.short	(.L_46 - .L_45)
.L_45:
        /*0138*/ 	.word	0x00000008
.L_46:


//--------------------- .nv.compat                --------------------------
	.section	.nv.compat,"",@"SHT_CUDA_COMPAT_INFO"
	.align	4
        /*0000*/ 	.byte	0x02, 0x02, 0x02, 0x00, 0x02, 0x05, 0x05, 0x00, 0x02, 0x03, 0x00, 0x00, 0x02, 0x06, 0x01, 0x00


//--------------------- .nv.callgraph             --------------------------
	.section	.nv.callgraph,"",@"SHT_CUDA_CALLGRAPH"
	.align	4
	.sectionentsize	8
	.align		4
        /*0000*/ 	.word	0x00000000
	.align		4
        /*0004*/ 	.word	0xffffffff
	.align		4
        /*0008*/ 	.word	0x00000000
	.align		4
        /*000c*/ 	.word	0xfffffffe
	.align		4
        /*0010*/ 	.word	0x00000000
	.align		4
        /*0014*/ 	.word	0xfffffffd
	.align		4
        /*0018*/ 	.word	0x00000000
	.align		4
        /*001c*/ 	.word	0xfffffffc


//--------------------- .text.gluon_mma           --------------------------
	.section	.text.gluon_mma,"ax",@progbits
	.align	128
        .global         gluon_mma
        .type           gluon_mma,@function
        .size           gluon_mma,(.L_x_15 - gluon_mma)
        .other          gluon_mma,@"STO_CUDA_ENTRY STV_DEFAULT"
gluon_mma:
.text.gluon_mma:
[----:B------:R-:W0:Y:S01]  /*0000*/  LDC R1, c[0x0][0x37c] ;  /* 0x0000df00ff017b82 */ /* 0x000e220000000800 */
[----:B------:R-:W1:Y:S02]  /*0010*/  S2R R0, SR_TID.X ;  /* 0x0000000000007919 */ /* 0x000e640000002100 */
[----:B-1----:R-:W-:-:S13]  /*0020*/  ISETP.GE.U32.AND P1, PT, R0, 0x20, PT ;  /* 0x000000200000780c */ /* 0x002fda0003f26070 */
[----:B------:R-:W-:Y:S05]  /*0030*/  @P1 BRA `(.L_x_0) ;  /* 0x0000000000b81947 */ /* 0x000fea0003800000 */
[----:B------:R-:W1:Y:S01]  /*0040*/  S2UR UR6, SR_CgaCtaId ;  /* 0x00000000000679c3 */ /* 0x000e620000008800 */
[----:B------:R-:W-:Y:S01]  /*0050*/  NOP ;  /* 0x0000000000007918 */ /* 0x000fe20000000000 */
[----:B------:R-:W-:Y:S02]  /*0060*/  UMOV UR4, 0x40 ;  /* 0x0000004000047882 */ /* 0x000fe40000000000 */
[----:B-1----:R-:W-:-:S09]  /*0070*/  ULEA UR4, UR6, UR4, 0x18 ;  /* 0x0000000406047291 */ /* 0x002fd2000f8ec0ff */
[----:B------:R-:W1:Y:S01]  /*0080*/  LDS.U8 R2, [UR4] ;  /* 0x00000004ff027984 */ /* 0x000e620008000000 */
[----:B------:R-:W-:Y:S02]  /*0090*/  UMOV UR4, 0x400 ;  /* 0x0000040000047882 */ /* 0x000fe40000000000 */
[----:B------:R-:W-:Y:S01]  /*00a0*/  ULEA UR4, UR6, UR4, 0x18 ;  /* 0x0000000406047291 */ /* 0x000fe2000f8ec0ff */
[----:B-1----:R-:W-:-:S13]  /*00b0*/  ISETP.NE.AND P0, PT, R2, RZ, PT ;  /* 0x000000ff0200720c */ /* 0x002fda0003f05270 */
[----:B------:R-:W-:Y:S05]  /*00c0*/  @P0 BRA `(.L_x_1) ;  /* 0x00000000007c0947 */ /* 0x000fea0003800000 */
[----:B------:R-:W-:-:S13]  /*00d0*/  ELECT P0, URZ, PT ;  /* 0x0000000000ff782f */ /* 0x000fda0003800000 */
[----:B------:R-:W-:Y:S05]  /*00e0*/  @!P0 BRA `(.L_x_2) ;  /* 0x0000000000848947 */ /* 0x000fea0003800000 */
[----:B------:R-:W-:Y:S01]  /*00f0*/  UMOV UR5, 0x4 ;  /* 0x0000000400057882 */ /* 0x000fe20000000000 */
[----:B------:R-:W-:Y:S02]  /*0100*/  IMAD.MOV.U32 R5, RZ, RZ, 0x1 ;  /* 0x00000001ff057424 */ /* 0x000fe400078e00ff */
[----:B------:R-:W-:Y:S02]  /*0110*/  IMAD.MOV.U32 R3, RZ, RZ, 0xf ;  /* 0x0000000fff037424 */ /* 0x000fe400078e00ff */
[----:B------:R-:W-:Y:S04]  /*0120*/  DEPBAR.LE SB1, 0x36 ;  /* 0x00009d800000791a */ /* 0x000fe80000000000 */
[----:B------:R-:W1:Y:S02]  /*0130*/  UTCATOMSWS.FIND_AND_SET.ALIGN UP0, UR5, UR5 ;  /* 0x00000005000575e3 */ /* 0x000e640008000800 */
[----:B-1----:R-:W-:-:S04]  /*0140*/  PLOP3.LUT P0, PT, PT, PT, UP0, 0x80, 0x8 ;  /* 0x000000000008781c */ /* 0x002fc80003f0f008 */
[----:B------:R-:W-:-:S04]  /*0150*/  SEL R2, RZ, 0xffffffff, !P0 ;  /* 0xffffffffff027807 */ /* 0x000fc80004000000 */
[----:B------:R-:W-:Y:S01]  /*0160*/  ISETP.NE.AND P0, PT, R2, RZ, PT ;  /* 0x000000ff0200720c */ /* 0x000fe20003f05270 */
[----:B------:R-:W-:-:S12]  /*0170*/  IMAD.U32 R2, RZ, RZ, UR5 ;  /* 0x00000005ff027e24 */ /* 0x000fd8000f8e00ff */
[----:B------:R-:W-:Y:S05]  /*0180*/  @P0 BRA `(.L_x_3) ;  /* 0x0000000000240947 */ /* 0x000fea0003800000 */
.L_x_4:
[----:B------:R-:W-:Y:S05]  /*0190*/  NANOSLEEP 0x64 ;  /* 0x000000640000795d */ /* 0x000fea0003800000 */
[----:B------:R-:W-:-:S05]  /*01a0*/  UMOV UR5, 0x4 ;  /* 0x0000000400057882 */ /* 0x000fca0000000000 */
[----:B------:R-:W-:Y:S04]  /*01b0*/  DEPBAR.LE SB1, 0x36 ;  /* 0x00009d800000791a */ /* 0x000fe80000000000 */
[----:B------:R-:W1:Y:S02]  /*01c0*/  UTCATOMSWS.FIND_AND_SET.ALIGN UP0, UR5, UR5 ;  /* 0x00000005000575e3 */ /* 0x000e640008000800 */
[----:B-1----:R-:W-:-:S04]  /*01d0*/  PLOP3.LUT P0, PT, PT, PT, UP0, 0x80, 0x8 ;  /* 0x000000000008781c */ /* 0x002fc80003f0f008 */
[----:B------:R-:W-:-:S04]  /*01e0*/  SEL R2, RZ, 0xffffffff, !P0 ;  /* 0xffffffffff027807 */ /* 0x000fc80004000000 */
[----:B------:R-:W-:Y:S01]  /*01f0*/  ISETP.NE.AND P0, PT, R2, RZ, PT ;  /* 0x000000ff0200720c */ /* 0x000fe20003f05270 */
[----:B------:R-:W-:-:S12]  /*0200*/  IMAD.U32 R2, RZ, RZ, UR5 ;  /* 0x00000005ff027e24 */ /* 0x000fd8000f8e00ff */
[----:B------:R-:W-:Y:S05]  /*0210*/  @!P0 BRA `(.L_x_4) ;  /* 0xfffffffc00dc8947 */ /* 0x000fea000383ffff */
.L_x_3:
[C---:B------:R-:W-:Y:S01]  /*0220*/  VIADD R4, R2.reuse, 0x10 ;  /* 0x0000001002047836 */ /* 0x040fe20000000000 */
[----:B------:R-:W-:Y:S01]  /*0230*/  UMOV UR5, 0x50 ;  /* 0x0000005000057882 */ /* 0x000fe20000000000 */
[----:B------:R-:W-:Y:S01]  /*0240*/  SHF.L.U32 R3, R3, R2, RZ ;  /* 0x0000000203037219 */ /* 0x000fe200000006ff */
[----:B------:R-:W-:Y:S01]  /*0250*/  ULEA UR5, UR6, UR5, 0x18 ;  /* 0x0000000506057291 */ /* 0x000fe2000f8ec0ff */
[----:B------:R-:W-:Y:S01]  /*0260*/  IMAD.SHL.U32 R2, R2, 0x20, RZ ;  /* 0x0000002002027824 */ /* 0x000fe200078e00ff */
[----:B------:R-:W-:-:S04]  /*0270*/  SHF.L.U32 R4, R5, R4, RZ ;  /* 0x0000000405047219 */ /* 0x000fc800000006ff */
[----:B------:R-:W-:-:S05]  /*0280*/  LOP3.LUT R3, R4, R3, RZ, 0xfc, !PT ;  /* 0x0000000304037212 */ /* 0x000fca00078efcff */
[----:B------:R1:W-:Y:S04]  /*0290*/  ATOMS.OR RZ, [UR5], R3 ;  /* 0x00000003ffff798c */ /* 0x0003e8000b000005 */
[----:B------:R1:W-:Y:S01]  /*02a0*/  STS [UR4], R2 ;  /* 0x00000002ff007988 */ /* 0x0003e20008000804 */
[----:B------:R-:W-:Y:S05]  /*02b0*/  BRA `(.L_x_2) ;  /* 0x0000000000107947 */ /* 0x000fea0003800000 */
.L_x_1:
[----:B------:R-:W-:-:S05]  /*02c0*/  IMAD.MOV.U32 R2, RZ, RZ, -0x1 ;  /* 0xffffffffff027424 */ /* 0x000fca00078e00ff */
[----:B------:R1:W-:Y:S02]  /*02d0*/  STS [UR4], R2 ;  /* 0x00000002ff007988 */ /* 0x0003e40008000804 */
[----:B-1----:R-:W-:-:S07]  /*02e0*/  MOV R2, 0x300 ;  /* 0x0000030000027802 */ /* 0x002fce0000000f00 */
[----:B0-----:R-:W-:Y:S05]  /*02f0*/  CALL.REL.NOINC `($__internal_1_$__cuda_sm10x_tcgen05_guardrail_trap_phase_invalid_during_alloc) ;  /* 0x0000001c00407944 */ /* 0x001fea0003c00000 */
.L_x_2:
[----:B------:R-:W-:Y:S05]  /*0300*/  WARPSYNC.ALL ;  /* 0x0000000000007948 */ /* 0x000fea0003800000 */
[----:B------:R-:W-:Y:S01]  /*0310*/  NOP ;  /* 0x0000000000007918 */ /* 0x000fe20000000000 */
.L_x_0:
[----:B------:R-:W2:Y:S01]  /*0320*/  LDC.64 R54, c[0x0][0x380] ;  /* 0x0000e000ff367b82 */ /* 0x000ea20000000a00 */
[----:B-1----:R-:W-:Y:S01]  /*0330*/  SHF.R.U32.HI R3, RZ, 0x5, R0 ;  /* 0x00000005ff037819 */ /* 0x002fe20000011600 */
[----:B------:R-:W-:Y:S01]  /*0340*/  UMOV UR4, 0x400 ;  /* 0x0000040000047882 */ /* 0x000fe20000000000 */
[C---:B------:R-:W-:Y:S01]  /*0350*/  LOP3.LUT R69, R0.reuse, 0xe0, RZ, 0xc0, !PT ;  /* 0x000000e000457812 */ /* 0x040fe200078ec0ff */
[----:B------:R-:W1:Y:S01]  /*0360*/  LDCU.64 UR12, c[0x0][0x358] ;  /* 0x00006b00ff0c77ac */ /* 0x000e620008000a00 */
[----:B------:R-:W-:Y:S02]  /*0370*/  SGXT.U32 R3, R3, 0x3 ;  /* 0x000000030303781a */ /* 0x000fe40000000000 */
[----:B------:R-:W-:Y:S01]  /*0380*/  LOP3.LUT R15, R0, 0xf, RZ, 0xc0, !PT ;  /* 0x0000000f000f7812 */ /* 0x000fe200078ec0ff */
[----:B------:R-:W3:Y:S01]  /*0390*/  S2UR UR9, SR_CgaCtaId ;  /* 0x00000000000979c3 */ /* 0x000ee20000008800 */
[C---:B------:R-:W-:Y:S02]  /*03a0*/  LOP3.LUT R75, R3.reuse, 0x10, RZ, 0xfc, !PT ;  /* 0x00000010034b7812 */ /* 0x040fe400078efcff */
[----:B------:R-:W-:-:S02]  /*03b0*/  LOP3.LUT R77, R3, 0x18, RZ, 0xfc, !PT ;  /* 0x00000018034d7812 */ /* 0x000fc400078efcff */
[----:B------:R-:W-:Y:S01]  /*03c0*/  LOP3.LUT R87, R3, 0x40, RZ, 0xfc, !PT ;  /* 0x0000004003577812 */ /* 0x000fe200078efcff */
[----:B------:R-:W-:Y:S01]  /*03d0*/  IMAD.SHL.U32 R4, R75, 0x10, RZ ;  /* 0x000000104b047824 */ /* 0x000fe200078e00ff */
        /* <DEDUP_REMOVED lines=10> */
[-C--:B--2---:R-:W-:Y:S01]  /*0480*/  LEA R30, P3, R75, R54.reuse, 0x5 ;  /* 0x000000364b1e7211 */ /* 0x084fe200078628ff */
[----:B------:R-:W-:Y:S01]  /*0490*/  IMAD.SHL.U32 R50, R73, 0x10, RZ ;  /* 0x0000001049327824 */ /* 0x000fe200078e00ff */
[----:B------:R-:W-:Y:S01]  /*04a0*/  LEA R32, P2, R77, R54, 0x5 ;  /* 0x000000364d207211 */ /* 0x000fe200078428ff */
[----:B------:R-:W-:Y:S01]  /*04b0*/  IMAD.SHL.U32 R10, R81, 0x10, RZ ;  /* 0x00000010510a7824 */ /* 0x000fe200078e00ff */
[----:B------:R-:W-:-:S02]  /*04c0*/  LEA.HI.X R31, R4, R55, RZ, 0x1, P3 ;  /* 0x00000037041f7211 */ /* 0x000fc400018f0cff */
[-C--:B------:R-:W-:Y:S01]  /*04d0*/  LEA R16, P3, R87, R54.reuse, 0x5 ;  /* 0x0000003657107211 */ /* 0x080fe200078628ff */
[----:B---3--:R-:W-:Y:S01]  /*04e0*/  ULEA UR10, UR9, UR4, 0x18 ;  /* 0x00000004090a7291 */ /* 0x008fe2000f8ec0ff */
[-C--:B------:R-:W-:Y:S02]  /*04f0*/  LEA.HI.X R33, R6, R55.reuse, RZ, 0x1, P2 ;  /* 0x0000003706217211 */ /* 0x080fe400010f0cff */
[-C--:B------:R-:W-:Y:S01]  /*0500*/  LEA.HI.X R17, R38, R55.reuse, RZ, 0x1, P3 ;  /* 0x0000003726117211 */ /* 0x080fe200018f0cff */
[----:B------:R-:W-:Y:S01]  /*0510*/  BAR.SYNC.DEFER_BLOCKING 0x0 ;  /* 0x0000000000007b1d */ /* 0x000fe20000010000 */
[-C--:B------:R-:W-:Y:S02]  /*0520*/  LEA R18, P2, R89, R54.reuse, 0x5 ;  /* 0x0000003659127211 */ /* 0x080fe400078428ff */
[----:B------:R-:W-:Y:S02]  /*0530*/  IADD3 R26, P0, PT, R69, R54, RZ ;  /* 0x00000036451a7210 */ /* 0x000fe40007f1e0ff */
[----:B------:R-:W-:-:S03]  /*0540*/  LEA.HI.X R19, R40, R55, RZ, 0x1, P2 ;  /* 0x0000003728137211 */ /* 0x000fc600010f0cff */
[----:B------:R-:W2:Y:S01]  /*0550*/  LDC.64 R40, c[0x0][0x388] ;  /* 0x0000e200ff287b82 */ /* 0x000ea20000000a00 */
[C---:B------:R-:W-:Y:S01]  /*0560*/  LOP3.LUT R83, R3.reuse, 0x30, RZ, 0xfc, !PT ;  /* 0x0000003003537812 */ /* 0x040fe200078efcff */
[----:B------:R-:W-:Y:S01]  /*0570*/  IMAD.X R27, RZ, RZ, R55, P0 ;  /* 0x000000ffff1b7224 */ /* 0x000fe200000e0637 */
[----:B------:R-:W-:Y:S02]  /*0580*/  LOP3.LUT R85, R3, 0x38, RZ, 0xfc, !PT ;  /* 0x0000003803557812 */ /* 0x000fe400078efcff */
[-C--:B------:R-:W-:Y:S01]  /*0590*/  LEA R28, P4, R39, R54.reuse, 0x5 ;  /* 0x00000036271c7211 */ /* 0x080fe200078828ff */
[----:B------:R-:W-:Y:S01]  /*05a0*/  IMAD.SHL.U32 R12, R83, 0x10, RZ ;  /* 0x00000010530c7824 */ /* 0x000fe200078e00ff */
[----:B------:R-:W-:Y:S01]  /*05b0*/  LOP3.LUT R91, R3, 0x50, RZ, 0xfc, !PT ;  /* 0x00000050035b7812 */ /* 0x000fe200078efcff */
[----:B------:R-:W-:Y:S01]  /*05c0*/  IMAD.SHL.U32 R14, R85, 0x10, RZ ;  /* 0x00000010550e7824 */ /* 0x000fe200078e00ff */
[----:B------:R-:W-:Y:S01]  /*05d0*/  LEA R34, P0, R79, R54, 0x5 ;  /* 0x000000364f227211 */ /* 0x000fe200078028ff */
[----:B------:R-:W-:Y:S01]  /*05e0*/  IMAD.WIDE.U32 R26, R15, 0x2, R26 ;  /* 0x000000020f1a7825 */ /* 0x000fe200078e001a */
[----:B------:R-:W-:-:S02]  /*05f0*/  LEA.HI.X R29, R2, R55, RZ, 0x1, P4 ;  /* 0x00000037021d7211 */ /* 0x000fc400020f0cff */
[----:B------:R-:W-:Y:S01]  /*0600*/  LOP3.LUT R93, R3, 0x58, RZ, 0xfc, !PT ;  /* 0x00000058035d7812 */ /* 0x000fe200078efcff */
[----:B------:R-:W-:Y:S01]  /*0610*/  IMAD.SHL.U32 R42, R91, 0x10, RZ ;  /* 0x000000105b2a7824 */ /* 0x000fe200078e00ff */
[----:B------:R-:W-:Y:S01]  /*0620*/  LOP3.LUT R95, R3, 0x60, RZ, 0xfc, !PT ;  /* 0x00000060035f7812 */ /* 0x000fe200078efcff */
[----:B------:R-:W3:Y:S01]  /*0630*/  LDS R38, [UR10] ;  /* 0x0000000aff267984 */ /* 0x000ee20008000800 */
[-C--:B------:R-:W-:Y:S02]  /*0640*/  LEA R4, P3, R73, R54.reuse, 0x5 ;  /* 0x0000003649047211 */ /* 0x080fe400078628ff */
[-C--:B------:R-:W-:Y:S02]  /*0650*/  LEA R36, P6, R81, R54.reuse, 0x5 ;  /* 0x0000003651247211 */ /* 0x080fe400078c28ff */
[-C--:B------:R-:W-:Y:S02]  /*0660*/  LEA R24, P5, R83, R54.reuse, 0x5 ;  /* 0x0000003653187211 */ /* 0x080fe400078a28ff */
[----:B------:R-:W-:-:S02]  /*0670*/  LEA R22, P4, R85, R54, 0x5 ;  /* 0x0000003655167211 */ /* 0x000fc400078828ff */
[-C--:B------:R-:W-:Y:S01]  /*0680*/  LEA.HI.X R35, R8, R55.reuse, RZ, 0x1, P0 ;  /* 0x0000003708237211 */ /* 0x080fe200000f0cff */
[----:B------:R-:W-:Y:S01]  /*0690*/  IMAD.WIDE.U32 R28, R15, 0x2, R28 ;  /* 0x000000020f1c7825 */ /* 0x000fe200078e001c */
[----:B------:R-:W-:Y:S01]  /*06a0*/  BAR.SYNC.DEFER_BLOCKING 0x0 ;  /* 0x0000000000007b1d */ /* 0x000fe20000010000 */
[----:B------:R-:W-:Y:S02]  /*06b0*/  LEA R20, P0, R91, R54, 0x5 ;  /* 0x000000365b147211 */ /* 0x000fe400078028ff */
[----:B------:R-:W-:Y:S01]  /*06c0*/  LOP3.LUT R97, R3, 0x68, RZ, 0xfc, !PT ;  /* 0x0000006803617812 */ /* 0x000fe200078efcff */
[----:B------:R-:W-:Y:S01]  /*06d0*/  IMAD.SHL.U32 R44, R93, 0x10, RZ ;  /* 0x000000105d2c7824 */ /* 0x000fe200078e00ff */
[-C--:B------:R-:W-:Y:S01]  /*06e0*/  LEA.HI.X R5, R50, R55.reuse, RZ, 0x1, P3 ;  /* 0x0000003732057211 */ /* 0x080fe200018f0cff */
[----:B------:R-:W-:Y:S01]  /*06f0*/  IMAD.SHL.U32 R46, R95, 0x10, RZ ;  /* 0x000000105f2e7824 */ /* 0x000fe200078e00ff */
[----:B------:R-:W-:Y:S01]  /*0700*/  LOP3.LUT R3, R3, 0x78, RZ, 0xfc, !PT ;  /* 0x0000007803037812 */ /* 0x000fe200078efcff */
[----:B------:R-:W-:Y:S01]  /*0710*/  IMAD.WIDE.U32 R16, R15, 0x2, R16 ;  /* 0x000000020f107825 */ /* 0x000fe200078e0010 */
[----:B------:R-:W-:-:S02]  /*0720*/  LEA.HI.X R37, R10, R55, RZ, 0x1, P6 ;  /* 0x000000370a257211 */ /* 0x000fc400030f0cff */
[-C--:B------:R-:W-:Y:S01]  /*0730*/  LEA.HI.X R25, R12, R55.reuse, RZ, 0x1, P5 ;  /* 0x000000370c197211 */ /* 0x080fe200028f0cff */
[----:B------:R-:W-:Y:S01]  /*0740*/  IMAD.SHL.U32 R72, R69, 0x4, RZ ;  /* 0x0000000445487824 */ /* 0x000fe200078e00ff */
[-C--:B------:R-:W-:Y:S01]  /*0750*/  LEA.HI.X R23, R14, R55.reuse, RZ, 0x1, P4 ;  /* 0x000000370e177211 */ /* 0x080fe200020f0cff */
[----:B------:R-:W-:Y:S01]  /*0760*/  IMAD.SHL.U32 R48, R97, 0x10, RZ ;  /* 0x0000001061307824 */ /* 0x000fe200078e00ff */
[-C--:B------:R-:W-:Y:S02]  /*0770*/  LEA R8, P6, R93, R54.reuse, 0x5 ;  /* 0x000000365d087211 */ /* 0x080fe400078c28ff */
[-C--:B------:R-:W-:Y:S01]  /*0780*/  LEA.HI.X R21, R42, R55.reuse, RZ, 0x1, P0 ;  /* 0x000000372a157211 */ /* 0x080fe200000f0cff */
[----:B------:R-:W-:Y:S01]  /*0790*/  IMAD.WIDE.U32 R4, R15, 0x2, R4 ;  /* 0x000000020f047825 */ /* 0x000fe200078e0004 */
[-C--:B------:R-:W-:Y:S02]  /*07a0*/  LEA R10, P5, R95, R54.reuse, 0x5 ;  /* 0x000000365f0a7211 */ /* 0x080fe400078a28ff */
[-C--:B------:R-:W-:Y:S01]  /*07b0*/  LEA R12, P4, R97, R54.reuse, 0x5 ;  /* 0x00000036610c7211 */ /* 0x080fe200078828ff */
[----:B------:R-:W-:Y:S01]  /*07c0*/  IMAD.SHL.U32 R52, R3, 0x10, RZ ;  /* 0x0000001003347824 */ /* 0x000fe200078e00ff */
[-C--:B------:R-:W-:Y:S01]  /*07d0*/  LEA.HI.X R9, R44, R55.reuse, RZ, 0x1, P6 ;  /* 0x000000372c097211 */ /* 0x080fe200030f0cff */
[----:B-1----:R2:W5:Y:S01]  /*07e0*/  LDG.E.U16 R14, desc[UR12][R26.64] ;  /* 0x0000000c1a0e7981 */ /* 0x002562000c1e1500 */
[-C--:B------:R-:W-:Y:S01]  /*07f0*/  LEA.HI.X R11, R46, R55.reuse, RZ, 0x1, P5 ;  /* 0x000000372e0b7211 */ /* 0x080fe200028f0cff */
[----:B------:R-:W-:Y:S01]  /*0800*/  IMAD.SHL.U32 R2, R39, 0x80, RZ ;  /* 0x0000008027027824 */ /* 0x000fe200078e00ff */
[----:B------:R-:W-:Y:S01]  /*0810*/  LEA R6, P2, R3, R54, 0x5 ;  /* 0x0000003603067211 */ /* 0x000fe200078428ff */
[----:B------:R-:W5:Y:S01]  /*0820*/  LDG.E.U16 R28, desc[UR12][R28.64] ;  /* 0x0000000c1c1c7981 */ /* 0x000f62000c1e1500 */
[----:B------:R-:W-:Y:S01]  /*0830*/  IMAD.WIDE.U32 R30, R15, 0x2, R30 ;  /* 0x000000020f1e7825 */ /* 0x000fe200078e001e */
[----:B------:R-:W-:-:S02]  /*0840*/  LEA.HI.X R13, R48, R55, RZ, 0x1, P4 ;  /* 0x00000037300d7211 */ /* 0x000fc400020f0cff */
[----:B------:R-:W-:Y:S01]  /*0850*/  LEA.HI.X R7, R52, R55, RZ, 0x1, P2 ;  /* 0x0000003734077211 */ /* 0x000fe200010f0cff */
[----:B------:R-:W-:Y:S01]  /*0860*/  IMAD.WIDE.U32 R24, R15, 0x2, R24 ;  /* 0x000000020f187825 */ /* 0x000fe200078e0018 */
[-C--:B--2---:R-:W-:Y:S01]  /*0870*/  LEA R26, P0, R69, R40.reuse, 0x3 ;  /* 0x00000028451a7211 */ /* 0x084fe200078018ff */
[----:B------:R1:W5:Y:S03]  /*0880*/  LDG.E.U16 R4, desc[UR12][R4.64] ;  /* 0x0000000c04047981 */ /* 0x000366000c1e1500 */
[----:B------:R-:W-:Y:S01]  /*0890*/  LEA.HI.X R27, R72, R41, RZ, 0x1, P0 ;  /* 0x00000029481b7211 */ /* 0x000fe200000f0cff */
[----:B------:R2:W5:Y:S01]  /*08a0*/  LDG.E.U16 R29, desc[UR12][R16.64] ;  /* 0x0000000c101d7981 */ /* 0x000562000c1e1500 */
[C---:B------:R-:W-:Y:S01]  /*08b0*/  IMAD.WIDE.U32 R8, R15.reuse, 0x2, R8 ;  /* 0x000000020f087825 */ /* 0x040fe200078e0008 */
[----:B------:R-:W-:Y:S02]  /*08c0*/  LOP3.LUT R71, R0, 0x1f, RZ, 0xc0, !PT ;  /* 0x0000001f00477812 */ /* 0x000fe400078ec0ff */
[----:B---3--:R-:W-:Y:S01]  /*08d0*/  R2UR UR11, R38 ;  /* 0x00000000260b72ca */ /* 0x008fe200000e0000 */
[----:B------:R-:W-:Y:S01]  /*08e0*/  IMAD.WIDE.U32 R10, R15, 0x2, R10 ;  /* 0x000000020f0a7825 */ /* 0x000fe200078e000a */
[----:B-1----:R-:W-:Y:S01]  /*08f0*/  SHF.R.U32.HI R5, RZ, 0x5, R0 ;  /* 0x00000005ff057819 */ /* 0x002fe20000011600 */
[----:B------:R-:W5:Y:S01]  /*0900*/  LDG.E.U16 R30, desc[UR12][R30.64] ;  /* 0x0000000c1e1e7981 */ /* 0x000f62000c1e1500 */
[----:B--2---:R-:W-:Y:S01]  /*0910*/  LEA R16, P0, R39, R40, 0x8 ;  /* 0x0000002827107211 */ /* 0x004fe200078040ff */
[----:B------:R-:W-:-:S02]  /*0920*/  IMAD.WIDE.U32 R22, R15, 0x2, R22 ;  /* 0x000000020f167825 */ /* 0x000fc400078e0016 */
[----:B------:R-:W5:Y:S01]  /*0930*/  LDG.E.U16 R24, desc[UR12][R24.64] ;  /* 0x0000000c18187981 */ /* 0x000f62000c1e1500 */
[----:B------:R-:W-:Y:S01]  /*0940*/  LEA.HI.X R17, R2, R41, RZ, 0x1, P0 ;  /* 0x0000002902117211 */ /* 0x000fe200000f0cff */
[----:B------:R-:W-:Y:S01]  /*0950*/  IMAD.WIDE.U32 R18, R15, 0x2, R18 ;  /* 0x000000020f127825 */ /* 0x000fe200078e0012 */
[----:B------:R-:W-:Y:S01]  /*0960*/  LOP3.LUT R38, R0, 0x60, RZ, 0xc0, !PT ;  /* 0x0000006000267812 */ /* 0x000fe200078ec0ff */
[----:B------:R1:W5:Y:S01]  /*0970*/  LDG.E.U16 R31, desc[UR12][R8.64] ;  /* 0x0000000c081f7981 */ /* 0x000362000c1e1500 */
[----:B------:R-:W-:Y:S01]  /*0980*/  R2UR UR8, R5 ;  /* 0x00000000050872ca */ /* 0x000fe200000e0000 */
[C---:B------:R-:W-:Y:S01]  /*0990*/  IMAD.WIDE.U32 R20, R15.reuse, 0x2, R20 ;  /* 0x000000020f147825 */ /* 0x040fe200078e0014 */
[----:B------:R-:W-:Y:S01]  /*09a0*/  SHF.R.S32.HI R5, RZ, 0x7, R0 ;  /* 0x00000007ff057819 */ /* 0x000fe20000011400 */
[----:B------:R-:W5:Y:S02]  /*09b0*/  LDG.E.U16 R22, desc[UR12][R22.64] ;  /* 0x0000000c16167981 */ /* 0x000f64000c1e1500 */
[----:B------:R-:W-:-:S02]  /*09c0*/  IMAD.WIDE.U32 R12, R15, 0x2, R12 ;  /* 0x000000020f0c7825 */ /* 0x000fc400078e000c */
[----:B------:R2:W5:Y:S02]  /*09d0*/  LDG.E.U16 R25, desc[UR12][R10.64] ;  /* 0x0000000c0a197981 */ /* 0x000564000c1e1500 */
[C---:B------:R-:W-:Y:S02]  /*09e0*/  IMAD.WIDE.U32 R32, R15.reuse, 0x2, R32 ;  /* 0x000000020f207825 */ /* 0x040fe400078e0020 */
[----:B------:R3:W5:Y:S02]  /*09f0*/  LDG.E.U16 R18, desc[UR12][R18.64] ;  /* 0x0000000c12127981 */ /* 0x000764000c1e1500 */
[----:B------:R-:W-:-:S04]  /*0a00*/  IMAD.WIDE.U32 R34, R15, 0x2, R34 ;  /* 0x000000020f227825 */ /* 0x000fc800078e0022 */
[C---:B------:R-:W-:Y:S01]  /*0a10*/  IMAD.WIDE.U32 R36, R15.reuse, 0x2, R36 ;  /* 0x000000020f247825 */ /* 0x040fe200078e0024 */
[----:B------:R3:W5:Y:S03]  /*0a20*/  LDG.E.U16 R20, desc[UR12][R20.64] ;  /* 0x0000000c14147981 */ /* 0x000766000c1e1500 */
[----:B------:R-:W-:Y:S01]  /*0a30*/  IMAD.WIDE.U32 R6, R15, 0x2, R6 ;  /* 0x000000020f067825 */ /* 0x000fe200078e0006 */
[----:B------:R3:W5:Y:S03]  /*0a40*/  LDG.E.U16 R12, desc[UR12][R12.64] ;  /* 0x0000000c0c0c7981 */ /* 0x000766000c1e1500 */
[----:B-1----:R-:W-:Y:S01]  /*0a50*/  IMAD.WIDE.U32 R8, R71, 0x2, R26 ;  /* 0x0000000247087825 */ /* 0x002fe200078e001a */
[----:B------:R-:W-:Y:S01]  /*0a60*/  SGXT R5, R5, 0x1 ;  /* 0x000000010505781a */ /* 0x000fe20000000200 */
[----:B------:R3:W5:Y:S02]  /*0a70*/  LDG.E.U16 R32, desc[UR12][R32.64] ;  /* 0x0000000c20207981 */ /* 0x000764000c1e1500 */
[----:B--2---:R-:W-:-:S02]  /*0a80*/  IMAD.WIDE.U32 R10, R71, 0x2, R16 ;  /* 0x00000002470a7825 */ /* 0x004fc400078e0010 */
[----:B------:R3:W5:Y:S02]  /*0a90*/  LDG.E.U16 R34, desc[UR12][R34.64] ;  /* 0x0000000c22227981 */ /* 0x000764000c1e1500 */
[----:B------:R-:W-:Y:S02]  /*0aa0*/  IMAD R38, R15, 0x2, R38 ;  /* 0x000000020f267824 */ /* 0x000fe400078e0226 */
[----:B------:R3:W5:Y:S04]  /*0ab0*/  LDG.E.U16 R36, desc[UR12][R36.64] ;  /* 0x0000000c24247981 */ /* 0x000768000c1e1500 */
[----:B------:R3:W5:Y:S01]  /*0ac0*/  LDG.E.U16 R6, desc[UR12][R6.64] ;  /* 0x0000000c06067981 */ /* 0x000762000c1e1500 */
[----:B------:R-:W-:-:S03]  /*0ad0*/  LOP3.LUT R5, R38, 0x90, R5, 0x78, !PT ;  /* 0x0000009026057812 */ /* 0x000fc600078e7805 */
[----:B------:R3:W5:Y:S04]  /*0ae0*/  LDG.E.U16 R13, desc[UR12][R8.64] ;  /* 0x0000000c080d7981 */ /* 0x000768000c1e1500 */
[----:B------:R3:W5:Y:S04]  /*0af0*/  LDG.E.U16 R17, desc[UR12][R8.64+0x80] ;  /* 0x0000800c08117981 */ /* 0x000768000c1e1500 */
[----:B------:R3:W5:Y:S04]  /*0b00*/  LDG.E.U16 R16, desc[UR12][R8.64+0x40] ;  /* 0x0000400c08107981 */ /* 0x000768000c1e1500 */
[----:B------:R3:W5:Y:S04]  /*0b10*/  LDG.E.U16 R19, desc[UR12][R8.64+0xc0] ;  /* 0x0000c00c08137981 */ /* 0x000768000c1e1500 */
[----:B------:R3:W5:Y:S04]  /*0b20*/  LDG.E.U16 R21, desc[UR12][R10.64] ;  /* 0x0000000c0a157981 */ /* 0x000768000c1e1500 */
[----:B------:R3:W5:Y:S04]  /*0b30*/  LDG.E.U16 R26, desc[UR12][R10.64+0x80] ;  /* 0x0000800c0a1a7981 */ /* 0x000768000c1e1500 */
[----:B------:R3:W5:Y:S04]  /*0b40*/  LDG.E.U16 R23, desc[UR12][R10.64+0x40] ;  /* 0x0000400c0a177981 */ /* 0x000768000c1e1500 */
[----:B------:R3:W5:Y:S01]  /*0b50*/  LDG.E.U16 R27, desc[UR12][R10.64+0xc0] ;  /* 0x0000c00c0a1b7981 */ /* 0x000762000c1e1500 */
[----:B------:R-:W-:Y:S05]  /*0b60*/  @P1 BRA `(.L_x_5) ;  /* 0x0000000000181947 */ /* 0x000fea0003800000 */
[----:B------:R-:W-:Y:S01]  /*0b70*/  ELECT P0, URZ, PT ;  /* 0x0000000000ff782f */ /* 0x000fe20003800000 */
[----:B---3--:R-:W-:Y:S01]  /*0b80*/  IMAD.MOV.U32 R7, RZ, RZ, 0x1 ;  /* 0x00000001ff077424 */ /* 0x008fe200078e00ff */
[----:B------:R-:W-:Y:S01]  /*0b90*/  UMOV UR4, 0x40 ;  /* 0x0000004000047882 */ /* 0x000fe20000000000 */
[----:B------:R-:W-:Y:S01]  /*0ba0*/  UVIRTCOUNT.DEALLOC.SMPOOL 0x80 ;  /* 0x000000800000784c */ /* 0x000fe20000000000 */
[----:B------:R-:W-:-:S09]  /*0bb0*/  ULEA UR4, UR9, UR4, 0x18 ;  /* 0x0000000409047291 */ /* 0x000fd2000f8ec0ff */
[----:B------:R1:W-:Y:S03]  /*0bc0*/  @P0 STS.U8 [UR4], R7 ;  /* 0x00000007ff000988 */ /* 0x0003e60008000004 */
.L_x_5:
[----:B------:R-:W-:Y:S01]  /*0bd0*/  LOP3.LUT P2, RZ, R0, 0xff, RZ, 0xc0, !PT ;  /* 0x000000ff00ff7812 */ /* 0x000fe2000784c0ff */
[----:B-1-3--:R-:W-:Y:S01]  /*0be0*/  IMAD R7, R71, 0x2, R72 ;  /* 0x0000000247077824 */ /* 0x00afe200078e0248 */
[----:B------:R-:W-:Y:S01]  /*0bf0*/  SHF.R.U32.HI R68, RZ, 0x1, R69 ;  /* 0x00000001ff447819 */ /* 0x000fe20000011645 */
[----:B------:R-:W-:Y:S01]  /*0c00*/  UMOV UR4, 0x1 ;  /* 0x0000000100047882 */ /* 0x000fe20000000000 */
[----:B-----5:R-:W-:Y:S02]  /*0c10*/  STS.U16 [R5+UR10+0x100], R28 ;  /* 0x0001001c05007988 */ /* 0x020fe4000800040a */
[----:B------:R-:W-:Y:S02]  /*0c20*/  LOP3.LUT R8, R7, R68, RZ, 0x3c, !PT ;  /* 0x0000004407087212 */ /* 0x000fe400078e3cff */
[----:B------:R-:W-:Y:S02]  /*0c30*/  STS.U16 [R5+UR10+0x200], R30 ;  /* 0x0002001e05007988 */ /* 0x000fe4000800040a */
[----:B------:R-:W-:-:S02]  /*0c40*/  LOP3.LUT R10, R8, 0x40, RZ, 0x3c, !PT ;  /* 0x00000040080a7812 */ /* 0x000fc400078e3cff */
[----:B------:R-:W-:Y:S01]  /*0c50*/  STS.U16 [R5+UR10+0x300], R32 ;  /* 0x0003002005007988 */ /* 0x000fe2000800040a */
[----:B------:R-:W-:Y:S01]  /*0c60*/  VOTEU.ALL UP0, P2 ;  /* 0x0000000000ff7886 */ /* 0x000fe20001000000 */
[----:B------:R-:W-:Y:S02]  /*0c70*/  VOTEU.ALL UP1, P2 ;  /* 0x0000000000ff7886 */ /* 0x000fe40001020000 */
[----:B------:R-:W-:Y:S02]  /*0c80*/  STS.U16 [R5+UR10+0x400], R34 ;  /* 0x0004002205007988 */ /* 0x000fe4000800040a */
[----:B------:R-:W-:-:S04]  /*0c90*/  @!UP0 UIADD3 UR4, UPT, UPT, -UR4, 0x100000, URZ ;  /* 0x0010000004048890 */ /* 0x000fc8000fffe1ff */
[----:B------:R-:W-:Y:S02]  /*0ca0*/  @!UP0 USHF.L.U32 UR5, UR4, 0xb, URZ ;  /* 0x0000000b04058899 */ /* 0x000fe400080006ff */
[----:B------:R-:W-:Y:S02]  /*0cb0*/  @!UP0 USHF.L.U32 UR4, UR4, 0x1, URZ ;  /* 0x0000000104048899 */ /* 0x000fe400080006ff */
[----:B------:R-:W-:Y:S01]  /*0cc0*/  UISETP.NE.U32.AND UP0, UPT, UR8, URZ, UPT ;  /* 0x000000ff0800728c */ /* 0x000fe2000bf05070 */
[----:B------:R-:W-:Y:S04]  /*0cd0*/  STS.U16 [R5+UR10+0x500], R36 ;  /* 0x0005002405007988 */ /* 0x000fe8000800040a */
        /* <DEDUP_REMOVED lines=8> */
[----:B------:R1:W-:Y:S04]  /*0d60*/  STS.U16 [R5+UR10+0xe00], R4 ;  /* 0x000e000405007988 */ /* 0x0003e8000800040a */
[----:B------:R2:W-:Y:S04]  /*0d70*/  STS.U16 [R5+UR10], R14 ;  /* 0x0000000e05007988 */ /* 0x0005e8000800040a */
[----:B------:R2:W-:Y:S01]  /*0d80*/  STS.U16 [R5+UR10+0xf00], R6 ;  /* 0x000f000605007988 */ /* 0x0005e2000800040a */
[----:B-1----:R-:W-:-:S03]  /*0d90*/  LOP3.LUT R4, R0, 0xff, RZ, 0xc0, !PT ;  /* 0x000000ff00047812 */ /* 0x002fc600078ec0ff */
[----:B------:R2:W-:Y:S04]  /*0da0*/  STS.U16 [R8+UR10+0x1000], R13 ;  /* 0x0010000d08007988 */ /* 0x0005e8000800040a */
[----:B------:R2:W-:Y:S04]  /*0db0*/  STS.U16 [R8+UR10+0x1800], R17 ;  /* 0x0018001108007988 */ /* 0x0005e8000800040a */
[----:B------:R2:W-:Y:S04]  /*0dc0*/  STS.U16 [R8+UR10+0x1400], R21 ;  /* 0x0014001508007988 */ /* 0x0005e8000800040a */
[----:B------:R2:W-:Y:S04]  /*0dd0*/  STS.U16 [R8+UR10+0x1c00], R26 ;  /* 0x001c001a08007988 */ /* 0x0005e8000800040a */
[----:B------:R2:W-:Y:S04]  /*0de0*/  STS.U16 [R10+UR10+0x1000], R16 ;  /* 0x001000100a007988 */ /* 0x0005e8000800040a */
[----:B------:R2:W-:Y:S04]  /*0df0*/  STS.U16 [R10+UR10+0x1800], R19 ;  /* 0x001800130a007988 */ /* 0x0005e8000800040a */
[----:B------:R2:W-:Y:S04]  /*0e00*/  STS.U16 [R10+UR10+0x1400], R23 ;  /* 0x001400170a007988 */ /* 0x0005e8000800040a */
[----:B------:R2:W-:Y:S01]  /*0e10*/  STS.U16 [R10+UR10+0x1c00], R27 ;  /* 0x001c001b0a007988 */ /* 0x0005e2000800040a */
[----:B------:R1:W-:Y:S06]  /*0e20*/  MEMBAR.ALL.CTA ;  /* 0x0000000000007992 */ /* 0x0003ec0000008000 */
[----:B-1----:R-:W-:Y:S04]  /*0e30*/  FENCE.VIEW.ASYNC.S ;  /* 0x00000000000073c6 */ /* 0x002fe80000000000 */
[----:B------:R-:W1:Y:S02]  /*0e40*/  FENCE.VIEW.ASYNC.S ;  /* 0x00000000000073c6 */ /* 0x000e640000000000 */
[----:B-1----:R2:W1:Y:S02]  /*0e50*/  @!UP1 SYNCS.EXCH.64 URZ, [UR10+0x2000], UR4 ;  /* 0x002000040aff95b2 */ /* 0x0024640008000100 */
[----:B-1----:R-:W-:Y:S06]  /*0e60*/  BAR.SYNC.DEFER_BLOCKING 0x0 ;  /* 0x0000000000007b1d */ /* 0x002fec0000010000 */
[----:B--2---:R-:W-:Y:S05]  /*0e70*/  BRA.U UP0, `(.L_x_6) ;  /* 0x0000000100307547 */ /* 0x004fea000b800000 */
[----:B------:R-:W-:Y:S01]  /*0e80*/  UIADD3 UR4, UPT, UPT, UR10, 0x1000, URZ ;  /* 0x000010000a047890 */ /* 0x000fe2000fffe0ff */
[----:B------:R-:W-:Y:S01]  /*0e90*/  UMOV UR14, 0x0 ;  /* 0x00000000000e7882 */ /* 0x000fe20000000000 */
[----:B------:R-:W-:Y:S02]  /*0ea0*/  UMOV UR15, 0x8210490 ;  /* 0x08210490000f7882 */ /* 0x000fe40000000000 */
[----:B------:R-:W-:Y:S02]  /*0eb0*/  USHF.R.U32.HI UR6, URZ, 0x4, UR4 ;  /* 0x00000004ff067899 */ /* 0x000fe40008011604 */
[----:B------:R-:W-:Y:S02]  /*0ec0*/  USHF.R.U32.HI UR4, URZ, 0x4, UR10 ;  /* 0x00000004ff047899 */ /* 0x000fe4000801160a */
[----:B------:R-:W-:Y:S02]  /*0ed0*/  USGXT.U32 UR6, UR6, 0xe ;  /* 0x0000000e0606789a */ /* 0x000fe40008000000 */
[----:B------:R-:W-:-:S02]  /*0ee0*/  USGXT.U32 UR4, UR4, 0xe ;  /* 0x0000000e0404789a */ /* 0x000fc40008000000 */
[----:B------:R-:W-:Y:S01]  /*0ef0*/  ULOP3.LUT UR6, UR6, 0x800000, URZ, 0xfc, !UPT ;  /* 0x0080000006067892 */ /* 0x000fe2000f8efcff */
[----:B------:R-:W-:Y:S01]  /*0f00*/  UMOV UR5, 0xc0004010 ;  /* 0xc000401000057882 */ /* 0x000fe20000000000 */
[----:B------:R-:W-:-:S07]  /*0f10*/  UMOV UR7, 0x40004040 ;  /* 0x4000404000077882 */ /* 0x000fce0000000000 */
[----:B------:R1:W-:Y:S01]  /*0f20*/  UTCHMMA gdesc[UR4], gdesc[UR6], tmem[UR11], tmem[UR14], idesc[UR15], !UPT ;  /* 0x00ff0e06040075ea */ /* 0x0003e2000f80000b */
[----:B------:R-:W-:Y:S02]  /*0f30*/  NOP ;  /* 0x0000000000007918 */ /* 0x000fe40000000000 */
.L_x_6:
[----:B------:R-:W-:Y:S01]  /*0f40*/  ELECT P0, URZ, PT ;  /* 0x0000000000ff782f */ /* 0x000fe20003800000 */
[----:B-1----:R-:W-:-:S03]  /*0f50*/  UIADD3 UR4, UPT, UPT, UR10, 0x2000, URZ ;  /* 0x000020000a047890 */ /* 0x002fc6000fffe0ff */
[----:B------:R-:W-:Y:S01]  /*0f60*/  ISETP.LT.U32.AND P0, PT, R4, 0x20, P0 ;  /* 0x000000200400780c */ /* 0x000fe20000701070 */
[----:B------:R-:W-:-:S12]  /*0f70*/  UMOV UR5, URZ ;  /* 0x000000ff00057c82 */ /* 0x000fd80008000000 */
[----:B------:R-:W-:Y:S01]  /*0f80*/  VOTEU.ANY UP0, P0 ;  /* 0x0000000000ff7886 */ /* 0x000fe20000000100 */
[----:B------:R-:W-:-:S04]  /*0f90*/  VOTEU.ANY UP1, P0 ;  /* 0x0000000000ff7886 */ /* 0x000fc80000020100 */
[----:B------:R-:W-:Y:S01]  /*0fa0*/  @UP0 UMOV UR6, UR4 ;  /* 0x0000000400060c82 */ /* 0x000fe20008000000 */
[----:B------:R-:W-:Y:S01]  /*0fb0*/  USHF.L.U32 UR4, UR8, 0x15, URZ ;  /* 0x0000001508047899 */ /* 0x000fe200080006ff */
[----:B------:R1:W-:Y:S01]  /*0fc0*/  @UP1 UTCBAR [UR6], URZ ;  /* 0x000000ff060013e9 */ /* 0x0003e200080000ff */
[----:B------:R-:W-:Y:S01]  /*0fd0*/  BAR.SYNC.DEFER_BLOCKING 0x0 ;  /* 0x0000000000007b1d */ /* 0x000fe20000010000 */
[----:B------:R-:W-:Y:S02]  /*0fe0*/  USHF.L.U32 UR5, UR8, 0x4, URZ ;  /* 0x0000000408057899 */ /* 0x000fe400080006ff */
[----:B------:R-:W-:Y:S02]  /*0ff0*/  ULOP3.LUT UR4, UR4, 0x600000, URZ, 0xc0, !UPT ;  /* 0x0060000004047892 */ /* 0x000fe4000f8ec0ff */
[----:B------:R-:W-:-:S04]  /*1000*/  ULOP3.LUT UR5, UR5, 0x40, URZ, 0xc0, !UPT ;  /* 0x0000004005057892 */ /* 0x000fc8000f8ec0ff */
[----:B------:R-:W-:Y:S01]  /*1010*/  UIADD3 UR4, UPT, UPT, UR5, UR4, UR11 ;  /* 0x0000000405047290 */ /* 0x000fe2000fffe00b */
[----:B------:R-:W2:Y:S02]  /*1020*/  SYNCS.PHASECHK.TRANS64.TRYWAIT P0, [UR10+0x2000], RZ ;  /* 0x002000ffff0075a7 */ /* 0x000ea4000800110a */
[----:B-12---:R-:W-:Y:S09]  /*1030*/  @!P0 BRA `(.L_x_7) ;  /* 0x0000000c00d88947 */ /* 0x006ff20003800000 */
.L_x_11:
[----:B------:R-:W-:Y:S01]  /*1040*/  BAR.SYNC.DEFER_BLOCKING 0x0 ;  /* 0x0000000000007b1d */ /* 0x000fe20000010000 */
[C---:B------:R-:W-:Y:S01]  /*1050*/  LOP3.LUT R76, R0.reuse, 0x7, RZ, 0xc0, !PT ;  /* 0x00000007004c7812 */ /* 0x040fe200078ec0ff */
[C---:B------:R-:W-:Y:S02]  /*1060*/  IMAD.SHL.U32 R70, R0.reuse, 0x10, RZ ;  /* 0x0000001000467824 */ /* 0x040fe400078e00ff */
[----:B------:R-:W-:Y:S02]  /*1070*/  IMAD.SHL.U32 R74, R0, 0x100, RZ ;  /* 0x00000100004a7824 */ /* 0x000fe400078e00ff */
[----:B------:R-:W-:Y:S01]  /*1080*/  IMAD R101, R69, 0x8, R76 ;  /* 0x0000000845657824 */ /* 0x000fe200078e024c */
[----:B------:R-:W-:Y:S01]  /*1090*/  LOP3.LUT R69, R70, 0xff0, RZ, 0xc0, !PT ;  /* 0x00000ff046457812 */ /* 0x000fe200078ec0ff */
[----:B------:R-:W1:Y:S01]  /*10a0*/  LDTM.x64 R4, tmem[UR4] ;  /* 0x00000004000479ee */ /* 0x000e620008340000 */
[----:B------:R-:W-:Y:S01]  /*10b0*/  IMAD.SHL.U32 R0, R0, 0x8, RZ ;  /* 0x0000000800007824 */ /* 0x000fe200078e00ff */
[----:B------:R-:W-:Y:S01]  /*10c0*/  LOP3.LUT R74, R74, 0x800, RZ, 0xc0, !PT ;  /* 0x000008004a4a7812 */ /* 0x000fe200078ec0ff */
[----:B------:R-:W-:Y:S01]  /*10d0*/  IMAD.SHL.U32 R101, R101, 0x10, RZ ;  /* 0x0000001065657824 */ /* 0x000fe200078e00ff */
[----:B------:R-:W2:Y:S01]  /*10e0*/  LDCU.64 UR4, c[0x0][0x390] ;  /* 0x00007200ff0477ac */ /* 0x000ea20008000a00 */
[----:B------:R-:W-:Y:S01]  /*10f0*/  IMAD R76, R76, 0x1000, R69 ;  /* 0x000010004c4c7824 */ /* 0x000fe200078e0245 */
[----:B------:R-:W-:-:S02]  /*1100*/  LOP3.LUT R99, R0, 0x80, RZ, 0xc0, !PT ;  /* 0x0000008000637812 */ /* 0x000fc400078ec0ff */
[----:B------:R-:W-:Y:S02]  /*1110*/  LOP3.LUT R0, R101, R68, RZ, 0x3c, !PT ;  /* 0x0000004465007212 */ /* 0x000fe400078e3cff */
[C---:B------:R-:W-:Y:S02]  /*1120*/  LOP3.LUT R78, R76.reuse, 0x10, RZ, 0x3c, !PT ;  /* 0x000000104c4e7812 */ /* 0x040fe400078e3cff */
[C---:B------:R-:W-:Y:S02]  /*1130*/  LOP3.LUT R80, R76.reuse, 0x20, RZ, 0x3c, !PT ;  /* 0x000000204c507812 */ /* 0x040fe400078e3cff */
[C---:B------:R-:W-:Y:S01]  /*1140*/  LOP3.LUT R82, R76.reuse, 0x30, RZ, 0x3c, !PT ;  /* 0x000000304c527812 */ /* 0x040fe200078e3cff */
[----:B------:R-:W1:Y:S01]  /*1150*/  @!P2 SYNCS.CCTL.IV [UR10+0x2000] ;  /* 0x00200000ff00a9b1 */ /* 0x000e62000800000a */
[----:B------:R-:W-:Y:S01]  /*1160*/  NOP ;  /* 0x0000000000007918 */ /* 0x000fe20000000000 */
[----:B-1----:R-:W-:Y:S01]  /*1170*/  BAR.SYNC.DEFER_BLOCKING 0x0 ;  /* 0x0000000000007b1d */ /* 0x002fe20000010000 */
[----:B------:R-:W-:-:S02]  /*1180*/  LOP3.LUT R84, R76, 0x40, RZ, 0x3c, !PT ;  /* 0x000000404c547812 */ /* 0x000fc400078e3cff */
[C---:B------:R-:W-:Y:S02]  /*1190*/  LOP3.LUT R86, R76.reuse, 0x50, RZ, 0x3c, !PT ;  /* 0x000000504c567812 */ /* 0x040fe400078e3cff */
[C---:B------:R-:W-:Y:S02]  /*11a0*/  LOP3.LUT R88, R76.reuse, 0x60, RZ, 0x3c, !PT ;  /* 0x000000604c587812 */ /* 0x040fe400078e3cff */
[----:B------:R-:W-:Y:S02]  /*11b0*/  LOP3.LUT R90, R76, 0x70, RZ, 0x3c, !PT ;  /* 0x000000704c5a7812 */ /* 0x000fe400078e3cff */
[----:B------:R-:W-:Y:S01]  /*11c0*/  IADD3 R99, PT, PT, R99, UR10, R74 ;  /* 0x0000000a63637c10 */ /* 0x000fe2000fffe04a */
[----:B------:R-:W-:Y:S01]  /*11d0*/  IMAD.SHL.U32 R74, R71, 0x4, RZ ;  /* 0x00000004474a7824 */ /* 0x000fe200078e00ff */
[----:B--2---:R-:W-:Y:S02]  /*11e0*/  LEA R103, P0, R75, UR4, 0x9 ;  /* 0x000000044b677c11 */ /* 0x004fe4000f8048ff */
[----:B------:R-:W-:Y:S01]  /*11f0*/  LEA R101, P2, R77, UR4, 0x9 ;  /* 0x000000044d657c11 */ /* 0x000fe2000f8448ff */
[----:B------:R-:W-:-:S02]  /*1200*/  IMAD.IADD R0, R0, 0x1, R99 ;  /* 0x0000000100007824 */ /* 0x000fc400078e0263 */
[----:B------:R-:W-:Y:S02]  /*1210*/  IMAD.SHL.U32 R99, R72, 0x4, RZ ;  /* 0x0000000448637824 */ /* 0x000fe400078e00ff */
[----:B------:R-:W-:Y:S01]  /*1220*/  IMAD.SHL.U32 R72, R95, 0x80, RZ ;  /* 0x000000805f487824 */ /* 0x000fe200078e00ff */
[----:B------:R-:W-:Y:S04]  /*1230*/  STS.128 [R76+UR10], R4 ;  /* 0x000000044c007988 */ /* 0x000fe80008000c0a */
[----:B------:R-:W-:Y:S04]  /*1240*/  STS.128 [R78+UR10], R8 ;  /* 0x000000084e007988 */ /* 0x000fe80008000c0a */
[----:B------:R-:W-:Y:S04]  /*1250*/  STS.128 [R80+UR10], R12 ;  /* 0x0000000c50007988 */ /* 0x000fe80008000c0a */
[----:B------:R-:W-:Y:S04]  /*1260*/  STS.128 [R82+UR10], R16 ;  /* 0x0000001052007988 */ /* 0x000fe80008000c0a */
[----:B------:R-:W-:Y:S04]  /*1270*/  STS.128 [R84+UR10], R20 ;  /* 0x0000001454007988 */ /* 0x000fe80008000c0a */
[----:B------:R-:W-:Y:S04]  /*1280*/  STS.128 [R86+UR10], R24 ;  /* 0x0000001856007988 */ /* 0x000fe80008000c0a */
[----:B------:R-:W-:Y:S04]  /*1290*/  STS.128 [R88+UR10], R28 ;  /* 0x0000001c58007988 */ /* 0x000fe80008000c0a */
[----:B------:R1:W-:Y:S01]  /*12a0*/  STS.128 [R90+UR10], R32 ;  /* 0x000000205a007988 */ /* 0x0003e20008000c0a */
[----:B------:R-:W-:Y:S01]  /*12b0*/  BAR.SYNC.DEFER_BLOCKING 0x0 ;  /* 0x0000000000007b1d */ /* 0x000fe20000010000 */
[----:B-1----:R-:W-:-:S02]  /*12c0*/  IMAD.SHL.U32 R32, R75, 0x80, RZ ;  /* 0x000000804b207824 */ /* 0x002fc400078e00ff */
[----:B------:R-:W-:Y:S02]  /*12d0*/  IMAD.SHL.U32 R33, R77, 0x80, RZ ;  /* 0x000000804d217824 */ /* 0x000fe400078e00ff */
[C---:B------:R-:W-:Y:S01]  /*12e0*/  IMAD.SHL.U32 R34, R79.reuse, 0x80, RZ ;  /* 0x000000804f227824 */ /* 0x040fe200078e00ff */
[----:B------:R-:W-:Y:S01]  /*12f0*/  LEA R79, P3, R79, UR4, 0x9 ;  /* 0x000000044f4f7c11 */ /* 0x000fe2000f8648ff */
[----:B------:R-:W-:Y:S02]  /*1300*/  IMAD.SHL.U32 R75, R97, 0x80, RZ ;  /* 0x00000080614b7824 */ /* 0x000fe400078e00ff */
[C---:B------:R-:W-:Y:S01]  /*1310*/  IMAD.SHL.U32 R35, R81.reuse, 0x80, RZ ;  /* 0x0000008051237824 */ /* 0x040fe200078e00ff */
[----:B------:R-:W-:Y:S01]  /*1320*/  LEA R81, P4, R81, UR4, 0x9 ;  /* 0x0000000451517c11 */ /* 0x000fe2000f8848ff */
[----:B------:R-:W1:Y:S03]  /*1330*/  LDSM.16.M88.4 R4, [R0] ;  /* 0x000000000004783b */ /* 0x000e660000000200 */
[----:B------:R-:W-:Y:S01]  /*1340*/  LEA.HI.X R35, R35, UR5, RZ, 0x2, P4 ;  /* 0x0000000523237c11 */ /* 0x000fe2000a0f14ff */
[----:B------:R-:W-:Y:S04]  /*1350*/  LDSM.16.M88.4 R8, [R0+0x100] ;  /* 0x000100000008783b */ /* 0x000fe80000000200 */
[----:B------:R-:W-:Y:S04]  /*1360*/  LDSM.16.M88.4 R12, [R0+0x200] ;  /* 0x00020000000c783b */ /* 0x000fe80000000200 */
[----:B------:R-:W-:Y:S04]  /*1370*/  LDSM.16.M88.4 R16, [R0+0x300] ;  /* 0x000300000010783b */ /* 0x000fe80000000200 */
[----:B------:R-:W-:Y:S04]  /*1380*/  LDSM.16.M88.4 R20, [R0+0x400] ;  /* 0x000400000014783b */ /* 0x000fe80000000200 */
[----:B------:R-:W-:Y:S04]  /*1390*/  LDSM.16.M88.4 R24, [R0+0x500] ;  /* 0x000500000018783b */ /* 0x000fe80000000200 */
[----:B------:R-:W-:Y:S04]  /*13a0*/  LDSM.16.M88.4 R28, [R0+0x600] ;  /* 0x00060000001c783b */ /* 0x000fe80000000200 */
[----:B------:R-:W-:Y:S01]  /*13b0*/  LDSM.16.M88.4 R68, [R0+0x700] ;  /* 0x000700000044783b */ /* 0x000fe20000000200 */
[----:B------:R-:W-:Y:S06]  /*13c0*/  BAR.SYNC.DEFER_BLOCKING 0x0 ;  /* 0x0000000000007b1d */ /* 0x000fec0000010000 */
[----:B------:R2:W-:Y:S04]  /*13d0*/  STS.128 [R76+UR10], R36 ;  /* 0x000000244c007988 */ /* 0x0005e80008000c0a */
[----:B------:R-:W-:Y:S04]  /*13e0*/  STS.128 [R78+UR10], R40 ;  /* 0x000000284e007988 */ /* 0x000fe80008000c0a */
[----:B------:R-:W-:Y:S04]  /*13f0*/  STS.128 [R80+UR10], R44 ;  /* 0x0000002c50007988 */ /* 0x000fe80008000c0a */
[----:B------:R-:W-:Y:S04]  /*1400*/  STS.128 [R82+UR10], R48 ;  /* 0x0000003052007988 */ /* 0x000fe80008000c0a */
[----:B------:R3:W-:Y:S01]  /*1410*/  STS.128 [R84+UR10], R52 ;  /* 0x0000003454007988 */ /* 0x0007e20008000c0a */
[----:B--2---:R-:W-:-:S02]  /*1420*/  IMAD.SHL.U32 R36, R83, 0x80, RZ ;  /* 0x0000008053247824 */ /* 0x004fc400078e00ff */
[----:B------:R-:W-:Y:S01]  /*1430*/  IMAD.SHL.U32 R37, R85, 0x80, RZ ;  /* 0x0000008055257824 */ /* 0x000fe200078e00ff */
[----:B------:R2:W-:Y:S01]  /*1440*/  STS.128 [R86+UR10], R56 ;  /* 0x0000003856007988 */ /* 0x0005e20008000c0a */
[----:B------:R-:W-:-:S03]  /*1450*/  IMAD.SHL.U32 R38, R87, 0x80, RZ ;  /* 0x0000008057267824 */ /* 0x000fc600078e00ff */
[----:B------:R4:W-:Y:S04]  /*1460*/  STS.128 [R88+UR10], R60 ;  /* 0x0000003c58007988 */ /* 0x0009e80008000c0a */
[----:B------:R5:W-:Y:S01]  /*1470*/  STS.128 [R90+UR10], R64 ;  /* 0x000000405a007988 */ /* 0x000be20008000c0a */
[----:B------:R-:W-:Y:S01]  /*1480*/  BAR.SYNC.DEFER_BLOCKING 0x0 ;  /* 0x0000000000007b1d */ /* 0x000fe20000010000 */
[----:B---3--:R-:W-:Y:S01]  /*1490*/  LEA.HI.X R54, R32, UR5, RZ, 0x2, P0 ;  /* 0x0000000520367c11 */ /* 0x008fe200080f14ff */
[----:B------:R-:W-:Y:S01]  /*14a0*/  IMAD.SHL.U32 R32, R89, 0x80, RZ ;  /* 0x0000008059207824 */ /* 0x000fe200078e00ff */
[----:B------:R-:W-:Y:S01]  /*14b0*/  LEA.HI.X R53, R33, UR5, RZ, 0x2, P2 ;  /* 0x0000000521357c11 */ /* 0x000fe200090f14ff */
[----:B------:R-:W-:Y:S01]  /*14c0*/  IMAD.SHL.U32 R33, R91, 0x80, RZ ;  /* 0x000000805b217824 */ /* 0x000fe200078e00ff */
[----:B--2---:R-:W-:-:S02]  /*14d0*/  LEA R57, P0, R87, UR4, 0x9 ;  /* 0x0000000457397c11 */ /* 0x004fc4000f8048ff */
[----:B------:R-:W-:Y:S02]  /*14e0*/  LEA R59, P2, R89, UR4, 0x9 ;  /* 0x00000004593b7c11 */ /* 0x000fe4000f8448ff */
[----:B----4-:R-:W-:Y:S02]  /*14f0*/  LEA R63, P5, R83, UR4, 0x9 ;  /* 0x00000004533f7c11 */ /* 0x010fe4000f8a48ff */
[----:B------:R-:W-:Y:S01]  /*1500*/  LEA.HI.X R52, R34, UR5, RZ, 0x2, P3 ;  /* 0x0000000522347c11 */ /* 0x000fe200098f14ff */
[----:B------:R-:W-:Y:S01]  /*1510*/  IMAD.SHL.U32 R34, R93, 0x80, RZ ;  /* 0x000000805d227824 */ /* 0x000fe200078e00ff */
[----:B-----5:R-:W-:Y:S02]  /*1520*/  LEA R65, P6, R85, UR4, 0x9 ;  /* 0x0000000455417c11 */ /* 0x020fe4000f8c48ff */
[----:B------:R-:W-:Y:S02]  /*1530*/  LEA.HI.X R50, R36, UR5, RZ, 0x2, P5 ;  /* 0x0000000524327c11 */ /* 0x000fe4000a8f14ff */
[----:B------:R-:W-:-:S02]  /*1540*/  LEA R89, P5, R95, UR4, 0x9 ;  /* 0x000000045f597c11 */ /* 0x000fc4000f8a48ff */
[----:B------:R-:W-:Y:S02]  /*1550*/  LEA.HI.X R39, R37, UR5, RZ, 0x2, P6 ;  /* 0x0000000525277c11 */ /* 0x000fe4000b0f14ff */
[----:B------:R-:W-:Y:S02]  /*1560*/  LEA R77, P3, R91, UR4, 0x9 ;  /* 0x000000045b4d7c11 */ /* 0x000fe4000f8648ff */
[----:B------:R-:W-:Y:S01]  /*1570*/  LEA.HI.X R38, R38, UR5, RZ, 0x2, P0 ;  /* 0x0000000526267c11 */ /* 0x000fe200080f14ff */
[----:B------:R-:W2:Y:S01]  /*1580*/  LDSM.16.M88.4 R40, [R0] ;  /* 0x000000000028783b */ /* 0x000ea20000000200 */
[----:B------:R-:W-:Y:S02]  /*1590*/  LEA.HI.X R37, R32, UR5, RZ, 0x2, P2 ;  /* 0x0000000520257c11 */ /* 0x000fe400090f14ff */
[----:B------:R-:W-:Y:S01]  /*15a0*/  LEA R91, P6, R97, UR4, 0x9 ;  /* 0x00000004615b7c11 */ /* 0x000fe2000f8c48ff */
[----:B------:R-:W3:Y:S01]  /*15b0*/  LDSM.16.M88.4 R44, [R0+0x100] ;  /* 0x00010000002c783b */ /* 0x000ee20000000200 */
[----:B------:R-:W-:-:S02]  /*15c0*/  IADD3 R66, P0, P2, R74, UR4, R99 ;  /* 0x000000044a427c10 */ /* 0x000fc4000fa1e063 */
[----:B------:R-:W-:Y:S02]  /*15d0*/  LEA.HI.X R72, R72, UR5, RZ, 0x2, P5 ;  /* 0x0000000548487c11 */ /* 0x000fe4000a8f14ff */
[----:B------:R-:W-:Y:S02]  /*15e0*/  LEA R85, P5, R2, UR4, 0x2 ;  /* 0x0000000402557c11 */ /* 0x000fe4000f8a10ff */
[----:B------:R-:W-:Y:S02]  /*15f0*/  LEA.HI.X R75, R75, UR5, RZ, 0x2, P6 ;  /* 0x000000054b4b7c11 */ /* 0x000fe4000b0f14ff */
[----:B------:R-:W-:Y:S02]  /*1600*/  IADD3.X R67, PT, PT, RZ, UR5, RZ, P0, P2 ;  /* 0x00000005ff437c10 */ /* 0x000fe400087e44ff */
[----:B------:R-:W-:Y:S02]  /*1610*/  IADD3 R82, P6, PT, R74, R103, RZ ;  /* 0x000000674a527210 */ /* 0x000fe40007fde0ff */
[----:B------:R-:W-:Y:S01]  /*1620*/  LEA.HI.X R2, R2, UR5, RZ, 0x2, P5 ;  /* 0x0000000502027c11 */ /* 0x000fe2000a8f14ff */
[----:B-1----:R-:W-:Y:S01]  /*1630*/  STG.E desc[UR12][R66.64], R4 ;  /* 0x0000000442007986 */ /* 0x002fe2000c10190c */
[C---:B------:R-:W-:Y:S01]  /*1640*/  IADD3 R84, P0, PT, R74.reuse, R85, RZ ;  /* 0x000000554a547210 */ /* 0x040fe20007f1e0ff */
[----:B------:R-:W-:Y:S01]  /*1650*/  IMAD.X R83, RZ, RZ, R54, P6 ;  /* 0x000000ffff537224 */ /* 0x000fe200030e0636 */
[C---:B------:R-:W-:Y:S01]  /*1660*/  IADD3 R78, P5, PT, R74.reuse, R101, RZ ;  /* 0x000000654a4e7210 */ /* 0x040fe20007fbe0ff */
[----:B------:R-:W-:Y:S01]  /*1670*/  STG.E desc[UR12][R66.64+0x100], R5 ;  /* 0x0001000542007986 */ /* 0x000fe2000c10190c */
[C---:B------:R-:W-:Y:S01]  /*1680*/  IADD3 R80, P2, PT, R74.reuse, R79, RZ ;  /* 0x0000004f4a507210 */ /* 0x040fe20007f5e0ff */
[----:B------:R-:W-:Y:S01]  /*1690*/  IMAD.X R85, RZ, RZ, R2, P0 ;  /* 0x000000ffff557224 */ /* 0x000fe200000e0602 */
[C---:B------:R-:W-:Y:S01]  /*16a0*/  IADD3 R60, P0, PT, R74.reuse, R81, RZ ;  /* 0x000000514a3c7210 */ /* 0x040fe20007f1e0ff */
[----:B------:R-:W-:Y:S01]  /*16b0*/  IMAD.X R79, RZ, RZ, R53, P5 ;  /* 0x000000ffff4f7224 */ /* 0x000fe200028e0635 */
[C---:B------:R-:W-:Y:S01]  /*16c0*/  IADD3 R62, P6, PT, R74.reuse, R63, RZ ;  /* 0x0000003f4a3e7210 */ /* 0x040fe20007fde0ff */
[----:B------:R-:W-:Y:S01]  /*16d0*/  IMAD.X R81, RZ, RZ, R52, P2 ;  /* 0x000000ffff517224 */ /* 0x000fe200010e0634 */
[C---:B------:R-:W-:Y:S01]  /*16e0*/  IADD3 R64, P5, PT, R74.reuse, R65, RZ ;  /* 0x000000414a407210 */ /* 0x040fe20007fbe0ff */
[----:B------:R-:W-:Y:S01]  /*16f0*/  IMAD.X R61, RZ, RZ, R35, P0 ;  /* 0x000000ffff3d7224 */ /* 0x000fe200000e0623 */
[----:B------:R-:W-:Y:S01]  /*1700*/  LEA R87, P4, R93, UR4, 0x9 ;  /* 0x000000045d577c11 */ /* 0x000fe2000f8848ff */
[----:B------:R-:W-:Y:S01]  /*1710*/  IMAD.X R63, RZ, RZ, R50, P6 ;  /* 0x000000ffff3f7224 */ /* 0x000fe200030e0632 */
[----:B------:R-:W-:Y:S01]  /*1720*/  LEA.HI.X R36, R33, UR5, RZ, 0x2, P3 ;  /* 0x0000000521247c11 */ /* 0x000fe200098f14ff */
[----:B------:R-:W-:Y:S01]  /*1730*/  IMAD.X R65, RZ, RZ, R39, P5 ;  /* 0x000000ffff417224 */ /* 0x000fe200028e0627 */
[C---:B------:R-:W-:Y:S01]  /*1740*/  IADD3 R56, P2, PT, R74.reuse, R57, RZ ;  /* 0x000000394a387210 */ /* 0x040fe20007f5e0ff */
[----:B------:R-:W-:Y:S01]  /*1750*/  LDSM.16.M88.4 R52, [R0+0x500] ;  /* 0x000500000034783b */ /* 0x000fe20000000200 */
[----:B------:R-:W-:-:S02]  /*1760*/  IADD3 R58, P0, PT, R74, R59, RZ ;  /* 0x0000003b4a3a7210 */ /* 0x000fc40007f1e0ff */
[----:B------:R-:W-:Y:S01]  /*1770*/  IADD3 R76, P6, PT, R74, R77, RZ ;  /* 0x0000004d4a4c7210 */ /* 0x000fe20007fde0ff */
[----:B------:R-:W-:Y:S01]  /*1780*/  IMAD.X R57, RZ, RZ, R38, P2 ;  /* 0x000000ffff397224 */ /* 0x000fe200010e0626 */
[----:B------:R-:W-:Y:S01]  /*1790*/  LEA.HI.X R48, R34, UR5, RZ, 0x2, P4 ;  /* 0x0000000522307c11 */ /* 0x000fe2000a0f14ff */
[----:B------:R-:W-:Y:S01]  /*17a0*/  IMAD.X R59, RZ, RZ, R37, P0 ;  /* 0x000000ffff3b7224 */ /* 0x000fe200000e0625 */
[C---:B------:R-:W-:Y:S01]  /*17b0*/  IADD3 R86, P5, PT, R74.reuse, R87, RZ ;  /* 0x000000574a567210 */ /* 0x040fe20007fbe0ff */
[----:B------:R-:W1:Y:S01]  /*17c0*/  LDSM.16.M88.4 R32, [R0+0x200] ;  /* 0x000200000020783b */ /* 0x000e620000000200 */
[----:B------:R-:W-:Y:S01]  /*17d0*/  LEA R51, P3, R73, UR4, 0x9 ;  /* 0x0000000449337c11 */ /* 0x000fe2000f8648ff */
[----:B------:R-:W-:Y:S01]  /*17e0*/  IMAD.X R77, RZ, RZ, R36, P6 ;  /* 0x000000ffff4d7224 */ /* 0x000fe200030e0624 */
[----:B------:R-:W-:Y:S01]  /*17f0*/  LEA R49, P4, R3, UR4, 0x9 ;  /* 0x0000000403317c11 */ /* 0x000fe2000f8848ff */
[----:B------:R-:W4:Y:S01]  /*1800*/  LDSM.16.M88.4 R36, [R0+0x300] ;  /* 0x000300000024783b */ /* 0x000f220000000200 */
[C---:B------:R-:W-:Y:S01]  /*1810*/  IADD3 R88, P2, PT, R74.reuse, R89, RZ ;  /* 0x000000594a587210 */ /* 0x040fe20007f5e0ff */
[----:B------:R-:W-:Y:S01]  /*1820*/  IMAD.X R87, RZ, RZ, R48, P5 ;  /* 0x000000ffff577224 */ /* 0x000fe200028e0630 */
[C---:B------:R-:W-:Y:S01]  /*1830*/  IADD3 R90, P0, PT, R74.reuse, R91, RZ ;  /* 0x0000005b4a5a7210 */ /* 0x040fe20007f1e0ff */
[----:B--2---:R-:W-:Y:S01]  /*1840*/  STG.E desc[UR12][R66.64+0x80], R40 ;  /* 0x0000802842007986 */ /* 0x004fe2000c10190c */
[C---:B------:R-:W-:Y:S01]  /*1850*/  IADD3 R2, P6, PT, R74.reuse, R51, RZ ;  /* 0x000000334a027210 */ /* 0x040fe20007fde0ff */
[----:B------:R-:W-:Y:S01]  /*1860*/  IMAD.SHL.U32 R73, R73, 0x80, RZ ;  /* 0x0000008049497824 */ /* 0x000fe200078e00ff */
[----:B------:R-:W-:Y:S01]  /*1870*/  IADD3 R74, P5, PT, R74, R49, RZ ;  /* 0x000000314a4a7210 */ /* 0x000fe20007fbe0ff */
[----:B------:R-:W-:Y:S01]  /*1880*/  STG.E desc[UR12][R66.64+0x180], R41 ;  /* 0x0001802942007986 */ /* 0x000fe2000c10190c */
[----:B------:R-:W-:-:S02]  /*1890*/  IMAD.SHL.U32 R3, R3, 0x80, RZ ;  /* 0x0000008003037824 */ /* 0x000fc400078e00ff */
[----:B------:R-:W-:Y:S01]  /*18a0*/  LEA.HI.X R73, R73, UR5, RZ, 0x2, P3 ;  /* 0x0000000549497c11 */ /* 0x000fe200098f14ff */
[----:B------:R-:W2:Y:S01]  /*18b0*/  LDSM.16.M88.4 R48, [R0+0x400] ;  /* 0x000400000030783b */ /* 0x000ea20000000200 */
[----:B------:R-:W-:Y:S02]  /*18c0*/  IMAD.X R89, RZ, RZ, R72, P2 ;  /* 0x000000ffff597224 */ /* 0x000fe400010e0648 */
[----:B------:R-:W-:Y:S01]  /*18d0*/  IMAD.X R91, RZ, RZ, R75, P0 ;  /* 0x000000ffff5b7224 */ /* 0x000fe200000e064b */
[----:B------:R-:W-:Y:S04]  /*18e0*/  STG.E desc[UR12][R84.64], R6 ;  /* 0x0000000654007986 */ /* 0x000fe8000c10190c */
[----:B------:R-:W-:Y:S04]  /*18f0*/  STG.E desc[UR12][R84.64+0x80], R42 ;  /* 0x0000802a54007986 */ /* 0x000fe8000c10190c */
[----:B------:R-:W-:Y:S04]  /*1900*/  STG.E desc[UR12][R84.64+0x100], R7 ;  /* 0x0001000754007986 */ /* 0x000fe8000c10190c */
[----:B------:R-:W-:Y:S04]  /*1910*/  STG.E desc[UR12][R84.64+0x180], R43 ;  /* 0x0001802b54007986 */ /* 0x000fe8000c10190c */
[----:B------:R-:W-:Y:S04]  /*1920*/  STG.E desc[UR12][R82.64], R8 ;  /* 0x0000000852007986 */ /* 0x000fe8000c10190c */
[----:B------:R-:W-:Y:S04]  /*1930*/  STG.E desc[UR12][R82.64+0x100], R9 ;  /* 0x0001000952007986 */ /* 0x000fe8000c10190c */
[----:B---3--:R-:W-:Y:S04]  /*1940*/  STG.E desc[UR12][R82.64+0x80], R44 ;  /* 0x0000802c52007986 */ /* 0x008fe8000c10190c */
[----:B------:R-:W-:Y:S04]  /*1950*/  STG.E desc[UR12][R82.64+0x180], R45 ;  /* 0x0001802d52007986 */ /* 0x000fe8000c10190c */
[----:B------:R-:W3:Y:S04]  /*1960*/  LDSM.16.M88.4 R4, [R0+0x600] ;  /* 0x000600000004783b */ /* 0x000ee80000000200 */
[----:B------:R-:W-:Y:S04]  /*1970*/  STG.E desc[UR12][R78.64], R10 ;  /* 0x0000000a4e007986 */ /* 0x000fe8000c10190c */
[----:B------:R-:W-:Y:S04]  /*1980*/  STG.E desc[UR12][R78.64+0x100], R11 ;  /* 0x0001000b4e007986 */ /* 0x000fe8000c10190c */
[----:B------:R5:W0:Y:S04]  /*1990*/  LDSM.16.M88.4 R8, [R0+0x700] ;  /* 0x000700000008783b */ /* 0x000a280000000200 */
[----:B------:R0:W-:Y:S04]  /*19a0*/  STG.E desc[UR12][R78.64+0x80], R46 ;  /* 0x0000802e4e007986 */ /* 0x0001e8000c10190c */
[----:B------:R0:W-:Y:S01]  /*19b0*/  STG.E desc[UR12][R78.64+0x180], R47 ;  /* 0x0001802f4e007986 */ /* 0x0001e2000c10190c */
[----:B-----5:R-:W-:Y:S01]  /*19c0*/  LEA.HI.X R0, R3, UR5, RZ, 0x2, P4 ;  /* 0x0000000503007c11 */ /* 0x020fe2000a0f14ff */
[----:B------:R-:W-:-:S02]  /*19d0*/  IMAD.X R3, RZ, RZ, R73, P6 ;  /* 0x000000ffff037224 */ /* 0x000fc400030e0649 */
[----:B------:R0:W-:Y:S02]  /*19e0*/  STG.E desc[UR12][R80.64], R12 ;  /* 0x0000000c50007986 */ /* 0x0001e4000c10190c */
[----:B------:R-:W-:Y:S02]  /*19f0*/  IMAD.X R75, RZ, RZ, R0, P5 ;  /* 0x000000ffff4b7224 */ /* 0x000fe400028e0600 */
[----:B------:R0:W-:Y:S04]  /*1a00*/  STG.E desc[UR12][R80.64+0x100], R13 ;  /* 0x0001000d50007986 */ /* 0x0001e8000c10190c */
[----:B-1----:R1:W-:Y:S04]  /*1a10*/  STG.E desc[UR12][R80.64+0x80], R32 ;  /* 0x0000802050007986 */ /* 0x0023e8000c10190c */
[----:B------:R1:W-:Y:S04]  /*1a20*/  STG.E desc[UR12][R80.64+0x180], R33 ;  /* 0x0001802150007986 */ /* 0x0003e8000c10190c */
[----:B------:R1:W-:Y:S04]  /*1a30*/  STG.E desc[UR12][R60.64], R14 ;  /* 0x0000000e3c007986 */ /* 0x0003e8000c10190c */
[----:B------:R1:W-:Y:S04]  /*1a40*/  STG.E desc[UR12][R60.64+0x80], R34 ;  /* 0x000080223c007986 */ /* 0x0003e8000c10190c */
[----:B------:R1:W-:Y:S04]  /*1a50*/  STG.E desc[UR12][R60.64+0x100], R15 ;  /* 0x0001000f3c007986 */ /* 0x0003e8000c10190c */
[----:B------:R1:W-:Y:S04]  /*1a60*/  STG.E desc[UR12][R60.64+0x180], R35 ;  /* 0x000180233c007986 */ /* 0x0003e8000c10190c */
[----:B------:R1:W-:Y:S04]  /*1a70*/  STG.E desc[UR12][R62.64], R16 ;  /* 0x000000103e007986 */ /* 0x0003e8000c10190c */
[----:B------:R1:W-:Y:S04]  /*1a80*/  STG.E desc[UR12][R62.64+0x100], R17 ;  /* 0x000100113e007986 */ /* 0x0003e8000c10190c */
[----:B----4-:R1:W-:Y:S04]  /*1a90*/  STG.E desc[UR12][R62.64+0x80], R36 ;  /* 0x000080243e007986 */ /* 0x0103e8000c10190c */
[----:B------:R1:W-:Y:S04]  /*1aa0*/  STG.E desc[UR12][R62.64+0x180], R37 ;  /* 0x000180253e007986 */ /* 0x0003e8000c10190c */
[----:B------:R1:W-:Y:S04]  /*1ab0*/  STG.E desc[UR12][R64.64], R18 ;  /* 0x0000001240007986 */ /* 0x0003e8000c10190c */
[----:B------:R1:W-:Y:S04]  /*1ac0*/  STG.E desc[UR12][R64.64+0x80], R38 ;  /* 0x0000802640007986 */ /* 0x0003e8000c10190c */
[----:B------:R1:W-:Y:S04]  /*1ad0*/  STG.E desc[UR12][R64.64+0x100], R19 ;  /* 0x0001001340007986 */ /* 0x0003e8000c10190c */
[----:B------:R1:W-:Y:S04]  /*1ae0*/  STG.E desc[UR12][R64.64+0x180], R39 ;  /* 0x0001802740007986 */ /* 0x0003e8000c10190c */
[----:B------:R1:W-:Y:S04]  /*1af0*/  STG.E desc[UR12][R56.64], R20 ;  /* 0x0000001438007986 */ /* 0x0003e8000c10190c */
[----:B------:R1:W-:Y:S04]  /*1b00*/  STG.E desc[UR12][R56.64+0x100], R21 ;  /* 0x0001001538007986 */ /* 0x0003e8000c10190c */
[----:B--2---:R1:W-:Y:S04]  /*1b10*/  STG.E desc[UR12][R56.64+0x80], R48 ;  /* 0x0000803038007986 */ /* 0x0043e8000c10190c */
[----:B------:R1:W-:Y:S04]  /*1b20*/  STG.E desc[UR12][R56.64+0x180], R49 ;  /* 0x0001803138007986 */ /* 0x0003e8000c10190c */
        /* <DEDUP_REMOVED lines=14> */
[----:B---3--:R1:W-:Y:S04]  /*1c10*/  STG.E desc[UR12][R88.64+0x80], R4 ;  /* 0x0000800458007986 */ /* 0x0083e8000c10190c */
[----:B------:R1:W-:Y:S04]  /*1c20*/  STG.E desc[UR12][R88.64+0x180], R5 ;  /* 0x0001800558007986 */ /* 0x0003e8000c10190c */
[----:B------:R1:W-:Y:S04]  /*1c30*/  STG.E desc[UR12][R90.64], R30 ;  /* 0x0000001e5a007986 */ /* 0x0003e8000c10190c */
[----:B------:R1:W-:Y:S04]  /*1c40*/  STG.E desc[UR12][R90.64+0x80], R6 ;  /* 0x000080065a007986 */ /* 0x0003e8000c10190c */
[----:B------:R1:W-:Y:S04]  /*1c50*/  STG.E desc[UR12][R90.64+0x100], R31 ;  /* 0x0001001f5a007986 */ /* 0x0003e8000c10190c */
[----:B------:R1:W-:Y:S04]  /*1c60*/  STG.E desc[UR12][R90.64+0x180], R7 ;  /* 0x000180075a007986 */ /* 0x0003e8000c10190c */
[----:B------:R1:W-:Y:S04]  /*1c70*/  STG.E desc[UR12][R2.64], R68 ;  /* 0x0000004402007986 */ /* 0x0003e8000c10190c */
[----:B------:R1:W-:Y:S04]  /*1c80*/  STG.E desc[UR12][R2.64+0x100], R69 ;  /* 0x0001004502007986 */ /* 0x0003e8000c10190c */
[----:B0-----:R1:W-:Y:S04]  /*1c90*/  STG.E desc[UR12][R2.64+0x80], R8 ;  /* 0x0000800802007986 */ /* 0x0013e8000c10190c */
[----:B------:R1:W-:Y:S04]  /*1ca0*/  STG.E desc[UR12][R2.64+0x180], R9 ;  /* 0x0001800902007986 */ /* 0x0003e8000c10190c */
[----:B------:R1:W-:Y:S04]  /*1cb0*/  STG.E desc[UR12][R74.64], R70 ;  /* 0x000000464a007986 */ /* 0x0003e8000c10190c */
[----:B------:R1:W-:Y:S04]  /*1cc0*/  STG.E desc[UR12][R74.64+0x80], R10 ;  /* 0x0000800a4a007986 */ /* 0x0003e8000c10190c */
[----:B------:R1:W-:Y:S04]  /*1cd0*/  STG.E desc[UR12][R74.64+0x100], R71 ;  /* 0x000100474a007986 */ /* 0x0003e8000c10190c */
[----:B------:R1:W-:Y:S01]  /*1ce0*/  STG.E desc[UR12][R74.64+0x180], R11 ;  /* 0x0001800b4a007986 */ /* 0x0003e2000c10190c */
[----:B------:R-:W-:Y:S06]  /*1cf0*/  BAR.SYNC.DEFER_BLOCKING 0x0 ;  /* 0x0000000000007b1d */ /* 0x000fec0000010000 */
[----:B------:R-:W-:Y:S05]  /*1d00*/  @P1 BRA `(.L_x_8) ;  /* 0x00000000009c1947 */ /* 0x000fea0003800000 */
[----:B------:R-:W-:Y:S01]  /*1d10*/  NOP ;  /* 0x0000000000007918 */ /* 0x000fe20000000000 */
[----:B------:R-:W-:Y:S01]  /*1d20*/  UMOV UR4, 0x50 ;  /* 0x0000005000047882 */ /* 0x000fe20000000000 */
[----:B------:R-:W-:Y:S01]  /*1d30*/  IMAD.U32 R0, RZ, RZ, UR11 ;  /* 0x0000000bff007e24 */ /* 0x000fe2000f8e00ff */
[----:B------:R-:W-:Y:S01]  /*1d40*/  ULEA UR9, UR9, UR4, 0x18 ;  /* 0x0000000409097291 */ /* 0x000fe2000f8ec0ff */
[----:B-1----:R-:W-:Y:S02]  /*1d50*/  IMAD.MOV.U32 R3, RZ, RZ, 0xf ;  /* 0x0000000fff037424 */ /* 0x002fe400078e00ff */
[----:B------:R-:W-:Y:S01]  /*1d60*/  IMAD.MOV.U32 R7, RZ, RZ, 0x1 ;  /* 0x00000001ff077424 */ /* 0x000fe200078e00ff */
[----:B------:R-:W-:-:S04]  /*1d70*/  LOP3.LUT R0, R0, 0xffff, RZ, 0xc0, !PT ;  /* 0x0000ffff00007812 */ /* 0x000fc800078ec0ff */
[----:B------:R-:W-:Y:S01]  /*1d80*/  SHF.R.U32.HI R0, RZ, 0x5, R0 ;  /* 0x00000005ff007819 */ /* 0x000fe20000011600 */
[----:B------:R-:W0:Y:S04]  /*1d90*/  LDS R5, [UR9] ;  /* 0x00000009ff057984 */ /* 0x000e280008000800 */
[----:B------:R-:W-:Y:S01]  /*1da0*/  VIADD R2, R0, 0x10 ;  /* 0x0000001000027836 */ /* 0x000fe20000000000 */
[----:B------:R-:W-:-:S04]  /*1db0*/  SHF.L.U32 R0, R3, R0, RZ ;  /* 0x0000000003007219 */ /* 0x000fc800000006ff */
[----:B------:R-:W-:-:S04]  /*1dc0*/  SHF.L.U32 R3, R7, R2, RZ ;  /* 0x0000000207037219 */ /* 0x000fc800000006ff */
[----:B------:R-:W-:-:S04]  /*1dd0*/  LOP3.LUT R0, R3, R0, RZ, 0xfc, !PT ;  /* 0x0000000003007212 */ /* 0x000fc800078efcff */
[C---:B------:R-:W-:Y:S02]  /*1de0*/  LOP3.LUT R2, R0.reuse, 0xffff, RZ, 0xc0, !PT ;  /* 0x0000ffff00027812 */ /* 0x040fe400078ec0ff */
[----:B0-----:R-:W-:-:S04]  /*1df0*/  LOP3.LUT R3, R0, 0xffff, R5, 0x80, !PT ;  /* 0x0000ffff00037812 */ /* 0x001fc800078e8005 */
[----:B------:R-:W-:-:S13]  /*1e00*/  ISETP.NE.AND P0, PT, R3, R2, PT ;  /* 0x000000020300720c */ /* 0x000fda0003f05270 */
[----:B------:R-:W-:Y:S05]  /*1e10*/  @P0 BRA `(.L_x_9) ;  /* 0x0000000000500947 */ /* 0x000fea0003800000 */
[----:B------:R-:W-:Y:S02]  /*1e20*/  SHF.R.U32.HI R5, RZ, 0x10, R5 ;  /* 0x00000010ff057819 */ /* 0x000fe40000011605 */
[----:B------:R-:W-:-:S04]  /*1e30*/  SHF.R.U32.HI R2, RZ, 0x10, R0 ;  /* 0x00000010ff027819 */ /* 0x000fc80000011600 */
[----:B------:R-:W-:-:S04]  /*1e40*/  LOP3.LUT R5, R5, R2, RZ, 0xc0, !PT ;  /* 0x0000000205057212 */ /* 0x000fc800078ec0ff */
[----:B------:R-:W-:-:S13]  /*1e50*/  ISETP.NE.AND P0, PT, R5, R2, PT ;  /* 0x000000020500720c */ /* 0x000fda0003f05270 */
[----:B------:R-:W-:Y:S05]  /*1e60*/  @P0 BRA `(.L_x_10) ;  /* 0x0000000000300947 */ /* 0x000fea0003800000 */
[----:B------:R-:W-:Y:S01]  /*1e70*/  R2UR UR4, R0 ;  /* 0x00000000000472ca */ /* 0x000fe200000e0000 */
[----:B------:R-:W-:Y:S01]  /*1e80*/  VOTEU.ANY UR5, UPT, PT ;  /* 0x0000000000057886 */ /* 0x000fe200038e0100 */
[----:B------:R-:W0:Y:S01]  /*1e90*/  S2R R0, SR_LANEID ;  /* 0x0000000000007919 */ /* 0x000e220000000000 */
[----:B------:R-:W-:-:S10]  /*1ea0*/  UFLO.U32 UR5, UR5 ;  /* 0x00000005000572bd */ /* 0x000fd400080e0000 */
[----:B------:R-:W-:-:S06]  /*1eb0*/  ULOP3.LUT UR4, URZ, UR4, URZ, 0x33, !UPT ;  /* 0x00000004ff047292 */ /* 0x000fcc000f8e33ff */
[----:B------:R-:W-:-:S04]  /*1ec0*/  IMAD.U32 R2, RZ, RZ, UR4 ;  /* 0x00000004ff027e24 */ /* 0x000fc8000f8e00ff */
[----:B------:R-:W1:Y:S02]  /*1ed0*/  REDUX UR6, R2 ;  /* 0x00000000020673c4 */ /* 0x000e640000000000 */
[----:B------:R2:W-:Y:S01]  /*1ee0*/  UTCATOMSWS.AND URZ, UR4 ;  /* 0x0000000400ff79e3 */ /* 0x0005e20008000000 */
[----:B0-----:R-:W-:Y:S01]  /*1ef0*/  ISETP.EQ.U32.AND P0, PT, R0, UR5, PT ;  /* 0x0000000500007c0c */ /* 0x001fe2000bf02070 */
[----:B-1----:R-:W-:-:S12]  /*1f00*/  IMAD.U32 R0, RZ, RZ, UR6 ;  /* 0x00000006ff007e24 */ /* 0x002fd8000f8e00ff */
[----:B------:R2:W-:Y:S01]  /*1f10*/  @P0 ATOMS.AND RZ, [UR9], R0 ;  /* 0x00000000ffff098c */ /* 0x0005e2000a800009 */
[----:B------:R-:W-:Y:S05]  /*1f20*/  BRA `(.L_x_8) ;  /* 0x0000000000147947 */ /* 0x000fea0003800000 */
.L_x_10:
[----:B------:R-:W-:-:S07]  /*1f30*/  MOV R2, 0x1f50 ;  /* 0x00001f5000027802 */ /* 0x000fce0000000f00 */
[----:B------:R-:W-:Y:S05]  /*1f40*/  CALL.REL.NOINC `($__internal_0_$__cuda_sm10x_tcgen05_guardrail_trap_col_being_dealloced_not_returned_by_alloc) ;  /* 0x0000000000207944 */ /* 0x000fea0003c00000 */
[----:B------:R-:W-:Y:S05]  /*1f50*/  BRA `(.L_x_8) ;  /* 0x0000000000087947 */ /* 0x000fea0003800000 */
.L_x_9:
[----:B------:R-:W-:-:S07]  /*1f60*/  MOV R2, 0x1f80 ;  /* 0x00001f8000027802 */ /* 0x000fce0000000f00 */
[----:B------:R-:W-:Y:S05]  /*1f70*/  CALL.REL.NOINC `($__internal_2_$__cuda_sm10x_tcgen05_guardrail_trap_unallocated_columns_being_dealloced) ;  /* 0x00000000002c7944 */ /* 0x000fea0003c00000 */
.L_x_8:
[----:B------:R-:W-:Y:S01]  /*1f80*/  NOP ;  /* 0x0000000000007918 */ /* 0x000fe20000000000 */
[----:B--2---:R-:W-:Y:S05]  /*1f90*/  EXIT ;  /* 0x000000000000794d */ /* 0x004fea0003800000 */
.L_x_7:
[----:B------:R-:W1:Y:S02]  /*1fa0*/  SYNCS.PHASECHK.TRANS64.TRYWAIT P0, [UR10+0x2000], RZ ;  /* 0x002000ffff0075a7 */ /* 0x000e64000800110a */
[----:B-1----:R-:W-:Y:S05]  /*1fb0*/  @!P0 BRA `(.L_x_7) ;  /* 0xfffffffc00f88947 */ /* 0x002fea000383ffff */
[----:B------:R-:W-:Y:S05]  /*1fc0*/  BRA `(.L_x_11) ;  /* 0xfffffff0001c7947 */ /* 0x000fea000383ffff */
        .weak           $__internal_0_$__cuda_sm10x_tcgen05_guardrail_trap_col_being_dealloced_not_returned_by_alloc
        .type           $__internal_0_$__cuda_sm10x_tcgen05_guardrail_trap_col_being_dealloced_not_returned_by_alloc,@function
        .size           $__internal_0_$__cuda_sm10x_tcgen05_guardrail_trap_col_being_dealloced_not_returned_by_alloc,($__internal_1_$__cuda_sm10x_tcgen05_guardrail_trap_phase_invalid_during_alloc - $__internal_0_$__cuda_sm10x_tcgen05_guardrail_trap_col_being_dealloced_not_returned_by_alloc)
$__internal_0_$__cuda_sm10x_tcgen05_guardrail_trap_col_being_dealloced_not_returned_by_alloc:
[----:B------:R-:W-:Y:S05]  /*1fd0*/  BPT.TRAP 0x1 ;  /* 0x000000040000795c */ /* 0x000fea0000300000 */
[----:B------:R-:W-:-:S04]  /*1fe0*/  IMAD.MOV.U32 R3, RZ, RZ, 0x0 ;  /* 0x00000000ff037424 */ /* 0x000fc800078e00ff */
[----:B------:R-:W-:Y:S05]  /*1ff0*/  RET.REL.NODEC R2 `(gluon_mma) ;  /* 0xffffffe002007950 */ /* 0x000fea0003c3ffff */
        .weak           $__internal_1_$__cuda_sm10x_tcgen05_guardrail_trap_phase_invalid_during_alloc
        .type           $__internal_1_$__cuda_sm10x_tcgen05_guardrail_trap_phase_invalid_during_alloc,@function
        .size           $__internal_1_$__cuda_sm10x_tcgen05_guardrail_trap_phase_invalid_during_alloc,($__internal_2_$__cuda_sm10x_tcgen05_guardrail_trap_unallocated_columns_being_dealloced - $__internal_1_$__cuda_sm10x_tcgen05_guardrail_trap_phase_invalid_during_alloc)
$__internal_1_$__cuda_sm10x_tcgen05_guardrail_trap_phase_invalid_during_alloc:
[----:B------:R-:W-:Y:S05]  /*2000*/  BPT.TRAP 0x1 ;  /* 0x000000040000795c */ /* 0x000fea0000300000 */
[----:B------:R-:W-:-:S04]  /*2010*/  IMAD.MOV.U32 R3, RZ, RZ, 0x0 ;  /* 0x00000000ff037424 */ /* 0x000fc800078e00ff */
[----:B------:R-:W-:Y:S05]  /*2020*/  RET.REL.NODEC R2 `(gluon_mma) ;  /* 0xffffffdc02f47950 */ /* 0x000fea0003c3ffff */
        .weak           $__internal_2_$__cuda_sm10x_tcgen05_guardrail_trap_unallocated_columns_being_dealloced
        .type           $__internal_2_$__cuda_sm10x_tcgen05_guardrail_trap_unallocated_columns_being_dealloced,@function
        .size           $__internal_2_$__cuda_sm10x_tcgen05_guardrail_trap_unallocated_columns_being_dealloced,(.L_x_15 - $__internal_2_$__cuda_sm10x_tcgen05_guardrail_trap_unallocated_columns_being_dealloced)
$__internal_2_$__cuda_sm10x_tcgen05_guardrail_trap_unallocated_columns_being_dealloced:
[----:B------:R-:W-:Y:S05]  /*2030*/  BPT.TRAP 0x1 ;  /* 0x000000040000795c */ /* 0x000fea0000300000 */
[----:B------:R-:W-:-:S04]  /*2040*/  IMAD.MOV.U32 R3, RZ, RZ, 0x0 ;  /* 0x00000000ff037424 */ /* 0x000fc800078e00ff */
[----:B------:R-:W-:Y:S05]  /*2050*/  RET.REL.NODEC R2 `(gluon_mma) ;  /* 0xffffffdc02e87950 */ /* 0x000fea0003c3ffff */
.L_x_12:
[----:B------:R-:W-:-:S00]  /*2060*/  BRA `(.L_x_12) ;  /* 0xfffffffc00fc7947 */ /* 0x000fc0000383ffff */
[----:B------:R-:W-:-:S00]  /*2070*/  NOP ;  /* 0x0000000000007918 */ /* 0x000fc00000000000 */
        /* <DEDUP_REMOVED lines=8> */
.L_x_15:


//--------------------- .nv.shared.gluon_mma      --------------------------
	.section	.nv.shared.gluon_mma,"aw",@nobits
	.sectionflags	@""
	.align	16
	.zero		1024


//--------------------- .nv.shared.reserved.0     --------------------------
	.section	.nv.shared.reserved.0,"aw",@nobits
	.align	8
	.weak		__nv_reservedSMEM_offset_0_alias
	.size		__nv_reservedSMEM_offset_0_alias, 0, 64
	.other		__nv_reservedSMEM_offset_0_alias,@"STO_CUDA_RESERVED_SHARED STV_DEFAULT"
__nv_reservedSMEM_offset_0_alias:
	.zero		0
.nv.shared.reserved.0:
	.zero		64
	.weak		__nv_reservedSMEM_allocation_phase
	.type		__nv_reservedSMEM_allocation_phase,@object
	.size		__nv_reservedSMEM_allocation_phase,(.L_0 - __nv_reservedSMEM_allocation_phase)
__nv_reservedSMEM_allocation_phase:
	.zero		1
.L_0:
	.zero		7
	.weak		__nv_reservedSMEM_devtool_atexit_pc
	.type		__nv_reservedSMEM_devtool_atexit_pc,@object
	.size		__nv_reservedSMEM_devtool_atexit_pc,(__nv_reservedSMEM_allocation_mask - __nv_reservedSMEM_devtool_atexit_pc)
__nv_reservedSMEM_devtool_atexit_pc:
	.zero		8
	.weak		__nv_reservedSMEM_allocation_mask
	.type		__nv_reservedSMEM_allocation_mask,@object
	.size		__nv_reservedSMEM_allocation_mask,(.L_2 - __nv_reservedSMEM_allocation_mask)
__nv_reservedSMEM_allocation_mask:
	.zero		4
.L_2:


//--------------------- .nv.constant0.gluon_mma   --------------------------
	.section	.nv.constant0.gluon_mma,"a",@progbits
	.sectionflags	@""
	.align	4
.nv.constant0.gluon_mma:
	.zero		936


//--------------------- SYMBOLS --------------------------

	.type		.nv.reservedSmem.offset0,@object
	.size		.nv.reservedSmem.offset0,0x4
	.type		.nv.reservedSmem.cap,@object
	.size		.nv.reservedSmem.cap,0x4
